	.target	sm_90a

	.elftype	@"ET_EXEC"


//--------------------- .note.nv.tkinfo           --------------------------
	.section	.note.nv.tkinfo,"",@"SHT_NOTE"
	.sectionflags	@"SHF_NOTE_NV_TKINFO"
	.tkinfo
        /*0018*/ 	.word	0x00000002
        /*0030*/ 	.string	""
        /*0030*/ 	.string	"ptxas"
        /*0030*/ 	.string	"Cuda compilation tools, release 13.0, V13.0.88"
        /*0030*/ 	.string	"Build cuda_13.0.r13.0/compiler.36424714_0"
        /*0030*/ 	.string	"-arch sm_90a -m 64 "



//--------------------- .note.nv.cuinfo           --------------------------
	.section	.note.nv.cuinfo,"",@"SHT_NOTE"
	.sectionflags	@"SHF_NOTE_NV_CUINFO"
        /*0018*/ 	.short	0x0002
        /*001a*/ 	.short	0x005a
        /*001c*/ 	.short	0x0082
	.zero		2


//--------------------- .nv.info                  --------------------------
	.section	.nv.info,"",@"SHT_CUDA_INFO"
	.align	4


	//----- nvinfo : EIATTR_REGCOUNT
	.align		4
        /*0000*/ 	.byte	0x04, 0x2f
        /*0002*/ 	.short	(.L_12 - .L_11)
	.align		4
.L_11:
        /*0004*/ 	.word	index@(_ZN7cutlass13device_kernelINS_4conv6kernel13ConvUniversalINS1_16ConvProblemShapeILNS1_8OperatorE0ELi2EEENS1_10collective14CollectiveConvINS1_46MainloopSm90TmaGmmaWarpSpecializedImplicitGemmILS5_0ELi14ELi2EN4cute5tupleIJNSA_1CILi1EEESD_SD_EEENS1_36KernelImplicitTmaWarpSpecializedSm90ELi1EEENSB_IJNSC_ILi64EEESH_NSB_IJSH_EEEEEENS_10bfloat16_tESK_NSA_8TiledMMAINSA_8MMA_AtomIJNSA_4SM904GMMA27MMA_64x64x16_F32BF16BF16_SSILNSO_5MajorE0ELSQ_0ELNSO_7ScaleInE1ELSR_1EEEEEENSA_6LayoutISE_NSB_IJNSC_ILi0EEESV_SV_EEEEENSB_IJNSA_10UnderscoreESY_SY_EEEEENS7_6detail26Sm90ImplicitGemmTileTraitsINSA_20SM90_TMA_LOAD_IM2COLENSA_14ComposedLayoutINSA_7SwizzleILi3ELi4ELi3EEENSA_18smem_ptr_flag_bitsILi16EEENSU_INSB_IJNSB_IJNSC_ILi8EEES19_EEENSB_IJSH_SD_EEENSB_IJSD_NSC_ILi14EEEEEEEEENSB_IJNSB_IJSH_NSC_ILi512EEEEEENSB_IJSD_SV_EEENSB_IJSV_NSC_ILi4096EEEEEEEEEEEEEvEENS12_INSA_13SM90_TMA_LOADES1M_vEEEENS_8epilogue10collective6detail29Sm90TmaWarpSpecializedAdapterINS1S_15DefaultEpilogueISK_NSB_IJNSB_IJlllEEESD_SV_EEES1X_NS1R_6thread17LinearCombinationISK_Li1EffLNS1Y_9ScaleType4KindE0ELNS_15FloatRoundStyleE2ESK_EENS_4gemm15EpilogueDefaultEEEEEvvEEEEvNT_6ParamsE)
        /*0008*/ 	.word	0x0000003a


	//----- nvinfo : EIATTR_FRAME_SIZE
	.align		4
.L_12:
        /*000c*/ 	.byte	0x04, 0x11
        /*000e*/ 	.short	(.L_14 - .L_13)
	.align		4
.L_13:
        /*0010*/ 	.word	index@(_ZN7cutlass13device_kernelINS_4conv6kernel13ConvUniversalINS1_16ConvProblemShapeILNS1_8OperatorE0ELi2EEENS1_10collective14CollectiveConvINS1_46MainloopSm90TmaGmmaWarpSpecializedImplicitGemmILS5_0ELi14ELi2EN4cute5tupleIJNSA_1CILi1EEESD_SD_EEENS1_36KernelImplicitTmaWarpSpecializedSm90ELi1EEENSB_IJNSC_ILi64EEESH_NSB_IJSH_EEEEEENS_10bfloat16_tESK_NSA_8TiledMMAINSA_8MMA_AtomIJNSA_4SM904GMMA27MMA_64x64x16_F32BF16BF16_SSILNSO_5MajorE0ELSQ_0ELNSO_7ScaleInE1ELSR_1EEEEEENSA_6LayoutISE_NSB_IJNSC_ILi0EEESV_SV_EEEEENSB_IJNSA_10UnderscoreESY_SY_EEEEENS7_6detail26Sm90ImplicitGemmTileTraitsINSA_20SM90_TMA_LOAD_IM2COLENSA_14ComposedLayoutINSA_7SwizzleILi3ELi4ELi3EEENSA_18smem_ptr_flag_bitsILi16EEENSU_INSB_IJNSB_IJNSC_ILi8EEES19_EEENSB_IJSH_SD_EEENSB_IJSD_NSC_ILi14EEEEEEEEENSB_IJNSB_IJSH_NSC_ILi512EEEEEENSB_IJSD_SV_EEENSB_IJSV_NSC_ILi4096EEEEEEEEEEEEEvEENS12_INSA_13SM90_TMA_LOADES1M_vEEEENS_8epilogue10collective6detail29Sm90TmaWarpSpecializedAdapterINS1S_15DefaultEpilogueISK_NSB_IJNSB_IJlllEEESD_SV_EEES1X_NS1R_6thread17LinearCombinationISK_Li1EffLNS1Y_9ScaleType4KindE0ELNS_15FloatRoundStyleE2ESK_EENS_4gemm15EpilogueDefaultEEEEEvvEEEEvNT_6ParamsE)
        /*0014*/ 	.word	0x00000000


	//----- nvinfo : EIATTR_MIN_STACK_SIZE
	.align		4
.L_14:
        /*0018*/ 	.byte	0x04, 0x12
        /*001a*/ 	.short	(.L_16 - .L_15)
	.align		4
.L_15:
        /*001c*/ 	.word	index@(_ZN7cutlass13device_kernelINS_4conv6kernel13ConvUniversalINS1_16ConvProblemShapeILNS1_8OperatorE0ELi2EEENS1_10collective14CollectiveConvINS1_46MainloopSm90TmaGmmaWarpSpecializedImplicitGemmILS5_0ELi14ELi2EN4cute5tupleIJNSA_1CILi1EEESD_SD_EEENS1_36KernelImplicitTmaWarpSpecializedSm90ELi1EEENSB_IJNSC_ILi64EEESH_NSB_IJSH_EEEEEENS_10bfloat16_tESK_NSA_8TiledMMAINSA_8MMA_AtomIJNSA_4SM904GMMA27MMA_64x64x16_F32BF16BF16_SSILNSO_5MajorE0ELSQ_0ELNSO_7ScaleInE1ELSR_1EEEEEENSA_6LayoutISE_NSB_IJNSC_ILi0EEESV_SV_EEEEENSB_IJNSA_10UnderscoreESY_SY_EEEEENS7_6detail26Sm90ImplicitGemmTileTraitsINSA_20SM90_TMA_LOAD_IM2COLENSA_14ComposedLayoutINSA_7SwizzleILi3ELi4ELi3EEENSA_18smem_ptr_flag_bitsILi16EEENSU_INSB_IJNSB_IJNSC_ILi8EEES19_EEENSB_IJSH_SD_EEENSB_IJSD_NSC_ILi14EEEEEEEEENSB_IJNSB_IJSH_NSC_ILi512EEEEEENSB_IJSD_SV_EEENSB_IJSV_NSC_ILi4096EEEEEEEEEEEEEvEENS12_INSA_13SM90_TMA_LOADES1M_vEEEENS_8epilogue10collective6detail29Sm90TmaWarpSpecializedAdapterINS1S_15DefaultEpilogueISK_NSB_IJNSB_IJlllEEESD_SV_EEES1X_NS1R_6thread17LinearCombinationISK_Li1EffLNS1Y_9ScaleType4KindE0ELNS_15FloatRoundStyleE2ESK_EENS_4gemm15EpilogueDefaultEEEEEvvEEEEvNT_6ParamsE)
        /*0020*/ 	.word	0x00000000
.L_16:


//--------------------- .nv.compat                --------------------------
	.section	.nv.compat,"",@"SHT_CUDA_COMPAT_INFO"
	.align	4
        /*0000*/ 	.byte	0x02, 0x09, 0x01, 0x00, 0x02, 0x02, 0x04, 0x00, 0x02, 0x05, 0x05, 0x00, 0x03, 0x07, 0x01, 0x01
        /*0010*/ 	.byte	0x02, 0x03, 0x01, 0x00, 0x02, 0x06, 0x01, 0x00, 0x04, 0x0b, 0x08, 0x00, 0x00, 0x00, 0x00, 0x00
        /*0020*/ 	.byte	0x00, 0x00, 0x00, 0x00


//--------------------- .nv.info._ZN7cutlass13device_kernelINS_4conv6kernel13ConvUniversalINS1_16ConvProblemShapeILNS1_8OperatorE0ELi2EEENS1_10collective14CollectiveConvINS1_46MainloopSm90TmaGmmaWarpSpecializedImplicitGemmILS5_0ELi14ELi2EN4cute5tupleIJNSA_1CILi1EEESD_SD_EEENS1_36KernelImplicitTmaWarpSpecializedSm90ELi1EEENSB_IJNSC_ILi64EEESH_NSB_IJSH_EEEEEENS_10bfloat16_tESK_NSA_8TiledMMAINSA_8MMA_AtomIJNSA_4SM904GMMA27MMA_64x64x16_F32BF16BF16_SSILNSO_5MajorE0ELSQ_0ELNSO_7ScaleInE1ELSR_1EEEEEENSA_6LayoutISE_NSB_IJNSC_ILi0EEESV_SV_EEEEENSB_IJNSA_10UnderscoreESY_SY_EEEEENS7_6detail26Sm90ImplicitGemmTileTraitsINSA_20SM90_TMA_LOAD_IM2COLENSA_14ComposedLayoutINSA_7SwizzleILi3ELi4ELi3EEENSA_18smem_ptr_flag_bitsILi16EEENSU_INSB_IJNSB_IJNSC_ILi8EEES19_EEENSB_IJSH_SD_EEENSB_IJSD_NSC_ILi14EEEEEEEEENSB_IJNSB_IJSH_NSC_ILi512EEEEEENSB_IJSD_SV_EEENSB_IJSV_NSC_ILi4096EEEEEEEEEEEEEvEENS12_INSA_13SM90_TMA_LOADES1M_vEEEENS_8epilogue10collective6detail29Sm90TmaWarpSpecializedAdapterINS1S_15DefaultEpilogueISK_NSB_IJNSB_IJlllEEESD_SV_EEES1X_NS1R_6thread17LinearCombinationISK_Li1EffLNS1Y_9ScaleType4KindE0ELNS_15FloatRoundStyleE2ESK_EENS_4gemm15EpilogueDefaultEEEEEvvEEEEvNT_6ParamsE --------------------------
	.section	.nv.info._ZN7cutlass13device_kernelINS_4conv6kernel13ConvUniversalINS1_16ConvProblemShapeILNS1_8OperatorE0ELi2EEENS1_10collective14CollectiveConvINS1_46MainloopSm90TmaGmmaWarpSpecializedImplicitGemmILS5_0ELi14ELi2EN4cute5tupleIJNSA_1CILi1EEESD_SD_EEENS1_36KernelImplicitTmaWarpSpecializedSm90ELi1EEENSB_IJNSC_ILi64EEESH_NSB_IJSH_EEEEEENS_10bfloat16_tESK_NSA_8TiledMMAINSA_8MMA_AtomIJNSA_4SM904GMMA27MMA_64x64x16_F32BF16BF16_SSILNSO_5MajorE0ELSQ_0ELNSO_7ScaleInE1ELSR_1EEEEEENSA_6LayoutISE_NSB_IJNSC_ILi0EEESV_SV_EEEEENSB_IJNSA_10UnderscoreESY_SY_EEEEENS7_6detail26Sm90ImplicitGemmTileTraitsINSA_20SM90_TMA_LOAD_IM2COLENSA_14ComposedLayoutINSA_7SwizzleILi3ELi4ELi3EEENSA_18smem_ptr_flag_bitsILi16EEENSU_INSB_IJNSB_IJNSC_ILi8EEES19_EEENSB_IJSH_SD_EEENSB_IJSD_NSC_ILi14EEEEEEEEENSB_IJNSB_IJSH_NSC_ILi512EEEEEENSB_IJSD_SV_EEENSB_IJSV_NSC_ILi4096EEEEEEEEEEEEEvEENS12_INSA_13SM90_TMA_LOADES1M_vEEEENS_8epilogue10collective6detail29Sm90TmaWarpSpecializedAdapterINS1S_15DefaultEpilogueISK_NSB_IJNSB_IJlllEEESD_SV_EEES1X_NS1R_6thread17LinearCombinationISK_Li1EffLNS1Y_9ScaleType4KindE0ELNS_15FloatRoundStyleE2ESK_EENS_4gemm15EpilogueDefaultEEEEEvvEEEEvNT_6ParamsE,"",@"SHT_CUDA_INFO"
	.sectionflags	@""
	.align	4


	//----- nvinfo : EIATTR_CUDA_API_VERSION
	.align		4
        /*0000*/ 	.byte	0x04, 0x37
        /*0002*/ 	.short	(.L_18 - .L_17)
.L_17:
        /*0004*/ 	.word	0x00000082


	//----- nvinfo : EIATTR_KPARAM_INFO
	.align		4
.L_18:
        /*0008*/ 	.byte	0x04, 0x17
        /*000a*/ 	.short	(.L_20 - .L_19)
.L_19:
        /*000c*/ 	.word	0x00000000
        /*0010*/ 	.short	0x0000
        /*0012*/ 	.short	0x0070
        /*0014*/ 	.byte	0x00, 0xf0, 0x01, 0x0e


	//----- nvinfo : EIATTR_SPARSE_MMA_MASK
	.align		4
.L_20:
        /*0018*/ 	.byte	0x03, 0x50
        /*001a*/ 	.short	0x0000


	//----- nvinfo : EIATTR_MAXREG_COUNT
	.align		4
        /*001c*/ 	.byte	0x03, 0x1b
        /*001e*/ 	.short	0x00ff


	//----- nvinfo : EIATTR_NUM_BARRIERS
	.align		4
        /*0020*/ 	.byte	0x02, 0x4c
        /*0022*/ 	.byte	0x01
	.zero		1


	//----- nvinfo : EIATTR_MERCURY_ISA_VERSION
	.align		4
        /*0024*/ 	.byte	0x03, 0x5f
        /*0026*/ 	.short	0x0101


	//----- nvinfo : EIATTR_COOP_GROUP_MASK_REGIDS
	.align		4
        /*0028*/ 	.byte	0x04, 0x29
        /*002a*/ 	.short	(.L_22 - .L_21)


	//   ....[0]....
.L_21:
        /*002c*/ 	.word	0xffffffff


	//   ....[1]....
        /*0030*/ 	.word	0xffffffff


	//   ....[2]....
        /*0034*/ 	.word	0xffffffff


	//----- nvinfo : EIATTR_COOP_GROUP_INSTR_OFFSETS
	.align		4
.L_22:
        /*0038*/ 	.byte	0x04, 0x28
        /*003a*/ 	.short	(.L_24 - .L_23)


	//   ....[0]....
.L_23:
        /*003c*/ 	.word	0x00000060


	//   ....[1]....
        /*0040*/ 	.word	0x00000070


	//   ....[2]....
        /*0044*/ 	.word	0x00000130


	//----- nvinfo : EIATTR_MBARRIER_INSTR_OFFSETS
	.align		4
.L_24:
        /*0048*/ 	.byte	0x04, 0x39
        /*004a*/ 	.short	(.L_26 - .L_25)


	//   ....[0]....
.L_25:
        /*004c*/ 	.word	0x00000270
        /*0050*/ 	.word	0x000000ff
        /*0054*/ 	.word	0x00038000
        /*0058*/ 	.short	0x0100
        /*005a*/ 	.byte	0x08
	.zero		1


	//   ....[1]....
        /*005c*/ 	.word	0x00000280
        /*0060*/ 	.word	0x000000ff
        /*0064*/ 	.word	0x00038070
        /*0068*/ 	.short	0x0100
        /*006a*/ 	.byte	0x08
	.zero		1


	//   ....[2]....
        /*006c*/ 	.word	0x00000290
        /*0070*/ 	.word	0x000000ff
        /*0074*/ 	.word	0x00038008
        /*0078*/ 	.short	0x0100
        /*007a*/ 	.byte	0x08
	.zero		1


	//   ....[3]....
        /*007c*/ 	.word	0x000002a0
        /*0080*/ 	.word	0x000000ff
        /*0084*/ 	.word	0x00038078
        /*0088*/ 	.short	0x0100
        /*008a*/ 	.byte	0x08
	.zero		1


	//   ....[4]....
        /*008c*/ 	.word	0x000002b0
        /*0090*/ 	.word	0x000000ff
        /*0094*/ 	.word	0x00038010
        /*0098*/ 	.short	0x0100
        /*009a*/ 	.byte	0x08
	.zero		1


	//   ....[5]....
        /*009c*/ 	.word	0x000002c0
        /*00a0*/ 	.word	0x000000ff
        /*00a4*/ 	.word	0x00038080
        /*00a8*/ 	.short	0x0100
        /*00aa*/ 	.byte	0x08
	.zero		1


	//   ....[6]....
        /*00ac*/ 	.word	0x000002d0
        /*00b0*/ 	.word	0x000000ff
        /*00b4*/ 	.word	0x00038018
        /*00b8*/ 	.short	0x0100
        /*00ba*/ 	.byte	0x08
	.zero		1


	//   ....[7]....
        /*00bc*/ 	.word	0x000002e0
        /*00c0*/ 	.word	0x000000ff
        /*00c4*/ 	.word	0x00038088
        /*00c8*/ 	.short	0x0100
        /*00ca*/ 	.byte	0x08
	.zero		1


	//   ....[8]....
        /*00cc*/ 	.word	0x000002f0
        /*00d0*/ 	.word	0x000000ff
        /*00d4*/ 	.word	0x00038020
        /*00d8*/ 	.short	0x0100
        /*00da*/ 	.byte	0x08
	.zero		1


	//   ....[9]....
        /*00dc*/ 	.word	0x00000300
        /*00e0*/ 	.word	0x000000ff
        /*00e4*/ 	.word	0x00038090
        /*00e8*/ 	.short	0x0100
        /*00ea*/ 	.byte	0x08
	.zero		1


	//   ....[10]....
        /*00ec*/ 	.word	0x00000310
        /*00f0*/ 	.word	0x000000ff
        /*00f4*/ 	.word	0x00038028
        /*00f8*/ 	.short	0x0100
        /*00fa*/ 	.byte	0x08
	.zero		1


	//   ....[11]....
        /*00fc*/ 	.word	0x00000320
        /*0100*/ 	.word	0x000000ff
        /*0104*/ 	.word	0x00038098
        /*0108*/ 	.short	0x0100
        /*010a*/ 	.byte	0x08
	.zero		1


	//   ....[12]....
        /*010c*/ 	.word	0x00000330
        /*0110*/ 	.word	0x000000ff
        /*0114*/ 	.word	0x00038030
        /*0118*/ 	.short	0x0100
        /*011a*/ 	.byte	0x08
	.zero		1


	//   ....[13]....
        /*011c*/ 	.word	0x00000340
        /*0120*/ 	.word	0x000000ff
        /*0124*/ 	.word	0x000380a0
        /*0128*/ 	.short	0x0100
        /*012a*/ 	.byte	0x08
	.zero		1


	//   ....[14]....
        /*012c*/ 	.word	0x00000350
        /*0130*/ 	.word	0x000000ff
        /*0134*/ 	.word	0x00038038
        /*0138*/ 	.short	0x0100
        /*013a*/ 	.byte	0x08
	.zero		1


	//   ....[15]....
        /*013c*/ 	.word	0x00000360
        /*0140*/ 	.word	0x000000ff
        /*0144*/ 	.word	0x000380a8
        /*0148*/ 	.short	0x0100
        /*014a*/ 	.byte	0x08
	.zero		1


	//   ....[16]....
        /*014c*/ 	.word	0x00000370
        /*0150*/ 	.word	0x000000ff
        /*0154*/ 	.word	0x00038040
        /*0158*/ 	.short	0x0100
        /*015a*/ 	.byte	0x08
	.zero		1


	//   ....[17]....
        /*015c*/ 	.word	0x00000380
        /*0160*/ 	.word	0x000000ff
        /*0164*/ 	.word	0x000380b0
        /*0168*/ 	.short	0x0100
        /*016a*/ 	.byte	0x08
	.zero		1


	//   ....[18]....
        /*016c*/ 	.word	0x00000390
        /*0170*/ 	.word	0x000000ff
        /*0174*/ 	.word	0x00038048
        /*0178*/ 	.short	0x0100
        /*017a*/ 	.byte	0x08
	.zero		1


	//   ....[19]....
        /*017c*/ 	.word	0x000003a0
        /*0180*/ 	.word	0x000000ff
        /*0184*/ 	.word	0x000380b8
        /*0188*/ 	.short	0x0100
        /*018a*/ 	.byte	0x08
	.zero		1


	//   ....[20]....
        /*018c*/ 	.word	0x000003b0
        /*0190*/ 	.word	0x000000ff
        /*0194*/ 	.word	0x00038050
        /*0198*/ 	.short	0x0100
        /*019a*/ 	.byte	0x08
	.zero		1


	//   ....[21]....
        /*019c*/ 	.word	0x000003c0
        /*01a0*/ 	.word	0x000000ff
        /*01a4*/ 	.word	0x000380c0
        /*01a8*/ 	.short	0x0100
        /*01aa*/ 	.byte	0x08
	.zero		1


	//   ....[22]....
        /*01ac*/ 	.word	0x000003d0
        /*01b0*/ 	.word	0x000000ff
        /*01b4*/ 	.word	0x00038058
        /*01b8*/ 	.short	0x0100
        /*01ba*/ 	.byte	0x08
	.zero		1


	//   ....[23]....
        /*01bc*/ 	.word	0x000003e0
        /*01c0*/ 	.word	0x000000ff
        /*01c4*/ 	.word	0x000380c8
        /*01c8*/ 	.short	0x0100
        /*01ca*/ 	.byte	0x08
	.zero		1


	//   ....[24]....
        /*01cc*/ 	.word	0x000003f0
        /*01d0*/ 	.word	0x000000ff
        /*01d4*/ 	.word	0x00038060
        /*01d8*/ 	.short	0x0100
        /*01da*/ 	.byte	0x08
	.zero		1


	//   ....[25]....
        /*01dc*/ 	.word	0x00000400
        /*01e0*/ 	.word	0x000000ff
        /*01e4*/ 	.word	0x000380d0
        /*01e8*/ 	.short	0x0100
        /*01ea*/ 	.byte	0x08
	.zero		1


	//   ....[26]....
        /*01ec*/ 	.word	0x00000410
        /*01f0*/ 	.word	0x000000ff
        /*01f4*/ 	.word	0x00038068
        /*01f8*/ 	.short	0x0100
        /*01fa*/ 	.byte	0x08
	.zero		1


	//   ....[27]....
        /*01fc*/ 	.word	0x00000420
        /*0200*/ 	.word	0x000000ff
        /*0204*/ 	.word	0x000380d8
        /*0208*/ 	.short	0x0100
        /*020a*/ 	.byte	0x08
	.zero		1


	//   ....[28]....
        /*020c*/ 	.word	0x000009d0
        /*0210*/ 	.word	0x00000006
        /*0214*/ 	.word	0x00038000
        /*0218*/ 	.short	0x010a
        /*021a*/ 	.byte	0x3f
	.zero		1


	//   ....[29]....
        /*021c*/ 	.word	0x00000d70
        /*0220*/ 	.word	0x00000008
        /*0224*/ 	.word	0x00038000
        /*0228*/ 	.short	0x010a
        /*022a*/ 	.byte	0x3f
	.zero		1


	//   ....[30]....
        /*022c*/ 	.word	0x00000f90
        /*0230*/ 	.word	0x000000ff
        /*0234*/ 	.word	0x00000000
        /*0238*/ 	.short	0x0101
        /*023a*/ 	.byte	0x06
	.zero		1


	//   ....[31]....
        /*023c*/ 	.word	0x000011a0
        /*0240*/ 	.word	0x00000006
        /*0244*/ 	.word	0x00000000
        /*0248*/ 	.short	0x0101
        /*024a*/ 	.byte	0x3f
	.zero		1


	//   ....[32]....
        /*024c*/ 	.word	0x000039b0
        /*0250*/ 	.word	0x0000000c
        /*0254*/ 	.word	0x00038070
        /*0258*/ 	.short	0x010a
        /*025a*/ 	.byte	0x3f
	.zero		1


	//   ....[33]....
        /*025c*/ 	.word	0x00004080
        /*0260*/ 	.word	0x00000002
        /*0264*/ 	.word	0x00000000
        /*0268*/ 	.short	0x010a
        /*026a*/ 	.byte	0x3f
	.zero		1


	//   ....[34]....
        /*026c*/ 	.word	0x00004130
        /*0270*/ 	.word	0x00000002
        /*0274*/ 	.word	0x00000000
        /*0278*/ 	.short	0x010a
        /*027a*/ 	.byte	0x3f
	.zero		1


	//   ....[35]....
        /*027c*/ 	.word	0x000041e0
        /*0280*/ 	.word	0x00000002
        /*0284*/ 	.word	0x00000000
        /*0288*/ 	.short	0x010a
        /*028a*/ 	.byte	0x3f
	.zero		1


	//   ....[36]....
        /*028c*/ 	.word	0x00004290
        /*0290*/ 	.word	0x00000002
        /*0294*/ 	.word	0x00000000
        /*0298*/ 	.short	0x010a
        /*029a*/ 	.byte	0x3f
	.zero		1


	//   ....[37]....
        /*029c*/ 	.word	0x00004340
        /*02a0*/ 	.word	0x00000002
        /*02a4*/ 	.word	0x00000000
        /*02a8*/ 	.short	0x010a
        /*02aa*/ 	.byte	0x3f
	.zero		1


	//   ....[38]....
        /*02ac*/ 	.word	0x000043f0
        /*02b0*/ 	.word	0x00000002
        /*02b4*/ 	.word	0x00000000
        /*02b8*/ 	.short	0x010a
        /*02ba*/ 	.byte	0x3f
	.zero		1


	//   ....[39]....
        /*02bc*/ 	.word	0x000044a0
        /*02c0*/ 	.word	0x00000002
        /*02c4*/ 	.word	0x00000000
        /*02c8*/ 	.short	0x010a
        /*02ca*/ 	.byte	0x3f
	.zero		1


	//   ....[40]....
        /*02cc*/ 	.word	0x00004550
        /*02d0*/ 	.word	0x00000002
        /*02d4*/ 	.word	0x00000000
        /*02d8*/ 	.short	0x010a
        /*02da*/ 	.byte	0x3f
	.zero		1


	//   ....[41]....
        /*02dc*/ 	.word	0x00004600
        /*02e0*/ 	.word	0x00000002
        /*02e4*/ 	.word	0x00000000
        /*02e8*/ 	.short	0x010a
        /*02ea*/ 	.byte	0x3f
	.zero		1


	//   ....[42]....
        /*02ec*/ 	.word	0x000046b0
        /*02f0*/ 	.word	0x00000002
        /*02f4*/ 	.word	0x00000000
        /*02f8*/ 	.short	0x010a
        /*02fa*/ 	.byte	0x3f
	.zero		1


	//   ....[43]....
        /*02fc*/ 	.word	0x00004760
        /*0300*/ 	.word	0x00000002
        /*0304*/ 	.word	0x00000000
        /*0308*/ 	.short	0x010a
        /*030a*/ 	.byte	0x3f
	.zero		1


	//   ....[44]....
        /*030c*/ 	.word	0x00004810
        /*0310*/ 	.word	0x00000002
        /*0314*/ 	.word	0x00000000
        /*0318*/ 	.short	0x010a
        /*031a*/ 	.byte	0x3f
	.zero		1


	//   ....[45]....
        /*031c*/ 	.word	0x000048c0
        /*0320*/ 	.word	0x00000002
        /*0324*/ 	.word	0x00000000
        /*0328*/ 	.short	0x010a
        /*032a*/ 	.byte	0x3f
	.zero		1


	//   ....[46]....
        /*032c*/ 	.word	0x00004970
        /*0330*/ 	.word	0x00000003
        /*0334*/ 	.word	0x00000000
        /*0338*/ 	.short	0x010a
        /*033a*/ 	.byte	0x3f
	.zero		1


	//----- nvinfo : EIATTR_NUM_MBARRIERS
	.align		4
.L_26:
        /*033c*/ 	.byte	0x03, 0x38
        /*033e*/ 	.short	0x001c


	//----- nvinfo : EIATTR_EXIT_INSTR_OFFSETS
	.align		4
        /*0340*/ 	.byte	0x04, 0x1c
        /*0342*/ 	.short	(.L_28 - .L_27)


	//   ....[0]....
.L_27:
        /*0344*/ 	.word	0x00000800


	//   ....[1]....
        /*0348*/ 	.word	0x000012f0


	//   ....[2]....
        /*034c*/ 	.word	0x00002cd0


	//   ....[3]....
        /*0350*/ 	.word	0x00002d00


	//   ....[4]....
        /*0354*/ 	.word	0x00003750


	//   ....[5]....
        /*0358*/ 	.word	0x00003780


	//   ....[6]....
        /*035c*/ 	.word	0x000037a0


	//   ....[7]....
        /*0360*/ 	.word	0x00003f90


	//   ....[8]....
        /*0364*/ 	.word	0x000049a0


	//----- nvinfo : EIATTR_MAX_THREADS
	.align		4
.L_28:
        /*0368*/ 	.byte	0x04, 0x05
        /*036a*/ 	.short	(.L_30 - .L_29)
.L_29:
        /*036c*/ 	.word	0x00000100
        /*0370*/ 	.word	0x00000001
        /*0374*/ 	.word	0x00000001


	//----- nvinfo : EIATTR_CRS_STACK_SIZE
	.align		4
.L_30:
        /*0378*/ 	.byte	0x04, 0x1e
        /*037a*/ 	.short	(.L_32 - .L_31)
.L_31:
        /*037c*/ 	.word	0x00000000


	//----- nvinfo : EIATTR_CBANK_PARAM_SIZE
	.align		4
.L_32:
        /*0380*/ 	.byte	0x03, 0x19
        /*0382*/ 	.short	0x03f0


	//----- nvinfo : EIATTR_PARAM_CBANK
	.align		4
        /*0384*/ 	.byte	0x04, 0x0a
        /*0386*/ 	.short	(.L_34 - .L_33)
	.align		4
.L_33:
        /*0388*/ 	.word	index@(.nv.constant0._ZN7cutlass13device_kernelINS_4conv6kernel13ConvUniversalINS1_16ConvProblemShapeILNS1_8OperatorE0ELi2EEENS1_10collective14CollectiveConvINS1_46MainloopSm90TmaGmmaWarpSpecializedImplicitGemmILS5_0ELi14ELi2EN4cute5tupleIJNSA_1CILi1EEESD_SD_EEENS1_36KernelImplicitTmaWarpSpecializedSm90ELi1EEENSB_IJNSC_ILi64EEESH_NSB_IJSH_EEEEEENS_10bfloat16_tESK_NSA_8TiledMMAINSA_8MMA_AtomIJNSA_4SM904GMMA27MMA_64x64x16_F32BF16BF16_SSILNSO_5MajorE0ELSQ_0ELNSO_7ScaleInE1ELSR_1EEEEEENSA_6LayoutISE_NSB_IJNSC_ILi0EEESV_SV_EEEEENSB_IJNSA_10UnderscoreESY_SY_EEEEENS7_6detail26Sm90ImplicitGemmTileTraitsINSA_20SM90_TMA_LOAD_IM2COLENSA_14ComposedLayoutINSA_7SwizzleILi3ELi4ELi3EEENSA_18smem_ptr_flag_bitsILi16EEENSU_INSB_IJNSB_IJNSC_ILi8EEES19_EEENSB_IJSH_SD_EEENSB_IJSD_NSC_ILi14EEEEEEEEENSB_IJNSB_IJSH_NSC_ILi512EEEEEENSB_IJSD_SV_EEENSB_IJSV_NSC_ILi4096EEEEEEEEEEEEEvEENS12_INSA_13SM90_TMA_LOADES1M_vEEEENS_8epilogue10collective6detail29Sm90TmaWarpSpecializedAdapterINS1S_15DefaultEpilogueISK_NSB_IJNSB_IJlllEEESD_SV_EEES1X_NS1R_6thread17LinearCombinationISK_Li1EffLNS1Y_9ScaleType4KindE0ELNS_15FloatRoundStyleE2ESK_EENS_4gemm15EpilogueDefaultEEEEEvvEEEEvNT_6ParamsE)
        /*038c*/ 	.short	0x0210
        /*038e*/ 	.short	0x03f0


	//----- nvinfo : EIATTR_SW_WAR
	.align		4
.L_34:
        /*0390*/ 	.byte	0x04, 0x36
        /*0392*/ 	.short	(.L_36 - .L_35)
.L_35:
        /*0394*/ 	.word	0x00000008
.L_36:


//--------------------- .nv.callgraph             --------------------------
	.section	.nv.callgraph,"",@"SHT_CUDA_CALLGRAPH"
	.align	4
	.sectionentsize	8
	.align		4
        /*0000*/ 	.word	0x00000000
	.align		4
        /*0004*/ 	.word	0xffffffff
	.align		4
        /*0008*/ 	.word	0x00000000
	.align		4
        /*000c*/ 	.word	0xfffffffe
	.align		4
        /*0010*/ 	.word	0x00000000
	.align		4
        /*0014*/ 	.word	0xfffffffd
	.align		4
        /*0018*/ 	.word	0x00000000
	.align		4
        /*001c*/ 	.word	0xfffffffc


//--------------------- .nv.constant4             --------------------------
	.section	.nv.constant4,"a",@progbits
	.align	8
	.align		8
.nv.constant4:
        /*0000*/ 	.dword	_ZN39_INTERNAL_1b24556f_4_k_cu_bb23afb4_28484cuda3std3__45__cpo5beginE
	.align		8
        /*0008*/ 	.dword	_ZN39_INTERNAL_1b24556f_4_k_cu_bb23afb4_28484cuda3std3__45__cpo3endE
	.align		8
        /*0010*/ 	.dword	_ZN39_INTERNAL_1b24556f_4_k_cu_bb23afb4_28484cuda3std3__45__cpo6cbeginE
	.align		8
        /*0018*/ 	.dword	_ZN39_INTERNAL_1b24556f_4_k_cu_bb23afb4_28484cuda3std3__45__cpo4cendE
	.align		8
        /*0020*/ 	.dword	_ZN39_INTERNAL_1b24556f_4_k_cu_bb23afb4_28484cuda3std3__441_GLOBAL__N__1b24556f_4_k_cu_bb23afb4_28486ignoreE
	.align		8
        /*0028*/ 	.dword	_ZN39_INTERNAL_1b24556f_4_k_cu_bb23afb4_28484cuda3std3__419piecewise_constructE
	.align		8
        /*0030*/ 	.dword	_ZN39_INTERNAL_1b24556f_4_k_cu_bb23afb4_28484cuda3std3__48in_placeE
	.align		8
        /*0038*/ 	.dword	_ZN39_INTERNAL_1b24556f_4_k_cu_bb23afb4_28484cuda3std6ranges3__45__cpo4swapE
	.align		8
        /*0040*/ 	.dword	_ZN39_INTERNAL_1b24556f_4_k_cu_bb23afb4_28484cuda3std6ranges3__45__cpo9iter_moveE
	.align		8
        /*0048*/ 	.dword	_ZN39_INTERNAL_1b24556f_4_k_cu_bb23afb4_28484cute7productE
	.align		8
        /*0050*/ 	.dword	_ZN39_INTERNAL_1b24556f_4_k_cu_bb23afb4_28484cute1_E


//--------------------- .text._ZN7cutlass13device_kernelINS_4conv6kernel13ConvUniversalINS1_16ConvProblemShapeILNS1_8OperatorE0ELi2EEENS1_10collective14CollectiveConvINS1_46MainloopSm90TmaGmmaWarpSpecializedImplicitGemmILS5_0ELi14ELi2EN4cute5tupleIJNSA_1CILi1EEESD_SD_EEENS1_36KernelImplicitTmaWarpSpecializedSm90ELi1EEENSB_IJNSC_ILi64EEESH_NSB_IJSH_EEEEEENS_10bfloat16_tESK_NSA_8TiledMMAINSA_8MMA_AtomIJNSA_4SM904GMMA27MMA_64x64x16_F32BF16BF16_SSILNSO_5MajorE0ELSQ_0ELNSO_7ScaleInE1ELSR_1EEEEEENSA_6LayoutISE_NSB_IJNSC_ILi0EEESV_SV_EEEEENSB_IJNSA_10UnderscoreESY_SY_EEEEENS7_6detail26Sm90ImplicitGemmTileTraitsINSA_20SM90_TMA_LOAD_IM2COLENSA_14ComposedLayoutINSA_7SwizzleILi3ELi4ELi3EEENSA_18smem_ptr_flag_bitsILi16EEENSU_INSB_IJNSB_IJNSC_ILi8EEES19_EEENSB_IJSH_SD_EEENSB_IJSD_NSC_ILi14EEEEEEEEENSB_IJNSB_IJSH_NSC_ILi512EEEEEENSB_IJSD_SV_EEENSB_IJSV_NSC_ILi4096EEEEEEEEEEEEEvEENS12_INSA_13SM90_TMA_LOADES1M_vEEEENS_8epilogue10collective6detail29Sm90TmaWarpSpecializedAdapterINS1S_15DefaultEpilogueISK_NSB_IJNSB_IJlllEEESD_SV_EEES1X_NS1R_6thread17LinearCombinationISK_Li1EffLNS1Y_9ScaleType4KindE0ELNS_15FloatRoundStyleE2ESK_EENS_4gemm15EpilogueDefaultEEEEEvvEEEEvNT_6ParamsE --------------------------
	.section	.text._ZN7cutlass13device_kernelINS_4conv6kernel13ConvUniversalINS1_16ConvProblemShapeILNS1_8OperatorE0ELi2EEENS1_10collective14CollectiveConvINS1_46MainloopSm90TmaGmmaWarpSpecializedImplicitGemmILS5_0ELi14ELi2EN4cute5tupleIJNSA_1CILi1EEESD_SD_EEENS1_36KernelImplicitTmaWarpSpecializedSm90ELi1EEENSB_IJNSC_ILi64EEESH_NSB_IJSH_EEEEEENS_10bfloat16_tESK_NSA_8TiledMMAINSA_8MMA_AtomIJNSA_4SM904GMMA27MMA_64x64x16_F32BF16BF16_SSILNSO_5MajorE0ELSQ_0ELNSO_7ScaleInE1ELSR_1EEEEEENSA_6LayoutISE_NSB_IJNSC_ILi0EEESV_SV_EEEEENSB_IJNSA_10UnderscoreESY_SY_EEEEENS7_6detail26Sm90ImplicitGemmTileTraitsINSA_20SM90_TMA_LOAD_IM2COLENSA_14ComposedLayoutINSA_7SwizzleILi3ELi4ELi3EEENSA_18smem_ptr_flag_bitsILi16EEENSU_INSB_IJNSB_IJNSC_ILi8EEES19_EEENSB_IJSH_SD_EEENSB_IJSD_NSC_ILi14EEEEEEEEENSB_IJNSB_IJSH_NSC_ILi512EEEEEENSB_IJSD_SV_EEENSB_IJSV_NSC_ILi4096EEEEEEEEEEEEEvEENS12_INSA_13SM90_TMA_LOADES1M_vEEEENS_8epilogue10collective6detail29Sm90TmaWarpSpecializedAdapterINS1S_15DefaultEpilogueISK_NSB_IJNSB_IJlllEEESD_SV_EEES1X_NS1R_6thread17LinearCombinationISK_Li1EffLNS1Y_9ScaleType4KindE0ELNS_15FloatRoundStyleE2ESK_EENS_4gemm15EpilogueDefaultEEEEEvvEEEEvNT_6ParamsE,"ax",@progbits
	.align	128
.text._ZN7cutlass13device_kernelINS_4conv6kernel13ConvUniversalINS1_16ConvProblemShapeILNS1_8OperatorE0ELi2EEENS1_10collective14CollectiveConvINS1_46MainloopSm90TmaGmmaWarpSpecializedImplicitGemmILS5_0ELi14ELi2EN4cute5tupleIJNSA_1CILi1EEESD_SD_EEENS1_36KernelImplicitTmaWarpSpecializedSm90ELi1EEENSB_IJNSC_ILi64EEESH_NSB_IJSH_EEEEEENS_10bfloat16_tESK_NSA_8TiledMMAINSA_8MMA_AtomIJNSA_4SM904GMMA27MMA_64x64x16_F32BF16BF16_SSILNSO_5MajorE0ELSQ_0ELNSO_7ScaleInE1ELSR_1EEEEEENSA_6LayoutISE_NSB_IJNSC_ILi0EEESV_SV_EEEEENSB_IJNSA_10UnderscoreESY_SY_EEEEENS7_6detail26Sm90ImplicitGemmTileTraitsINSA_20SM90_TMA_LOAD_IM2COLENSA_14ComposedLayoutINSA_7SwizzleILi3ELi4ELi3EEENSA_18smem_ptr_flag_bitsILi16EEENSU_INSB_IJNSB_IJNSC_ILi8EEES19_EEENSB_IJSH_SD_EEENSB_IJSD_NSC_ILi14EEEEEEEEENSB_IJNSB_IJSH_NSC_ILi512EEEEEENSB_IJSD_SV_EEENSB_IJSV_NSC_ILi4096EEEEEEEEEEEEEvEENS12_INSA_13SM90_TMA_LOADES1M_vEEEENS_8epilogue10collective6detail29Sm90TmaWarpSpecializedAdapterINS1S_15DefaultEpilogueISK_NSB_IJNSB_IJlllEEESD_SV_EEES1X_NS1R_6thread17LinearCombinationISK_Li1EffLNS1Y_9ScaleType4KindE0ELNS_15FloatRoundStyleE2ESK_EENS_4gemm15EpilogueDefaultEEEEEvvEEEEvNT_6ParamsE:
        .type           _ZN7cutlass13device_kernelINS_4conv6kernel13ConvUniversalINS1_16ConvProblemShapeILNS1_8OperatorE0ELi2EEENS1_10collective14CollectiveConvINS1_46MainloopSm90TmaGmmaWarpSpecializedImplicitGemmILS5_0ELi14ELi2EN4cute5tupleIJNSA_1CILi1EEESD_SD_EEENS1_36KernelImplicitTmaWarpSpecializedSm90ELi1EEENSB_IJNSC_ILi64EEESH_NSB_IJSH_EEEEEENS_10bfloat16_tESK_NSA_8TiledMMAINSA_8MMA_AtomIJNSA_4SM904GMMA27MMA_64x64x16_F32BF16BF16_SSILNSO_5MajorE0ELSQ_0ELNSO_7ScaleInE1ELSR_1EEEEEENSA_6LayoutISE_NSB_IJNSC_ILi0EEESV_SV_EEEEENSB_IJNSA_10UnderscoreESY_SY_EEEEENS7_6detail26Sm90ImplicitGemmTileTraitsINSA_20SM90_TMA_LOAD_IM2COLENSA_14ComposedLayoutINSA_7SwizzleILi3ELi4ELi3EEENSA_18smem_ptr_flag_bitsILi16EEENSU_INSB_IJNSB_IJNSC_ILi8EEES19_EEENSB_IJSH_SD_EEENSB_IJSD_NSC_ILi14EEEEEEEEENSB_IJNSB_IJSH_NSC_ILi512EEEEEENSB_IJSD_SV_EEENSB_IJSV_NSC_ILi4096EEEEEEEEEEEEEvEENS12_INSA_13SM90_TMA_LOADES1M_vEEEENS_8epilogue10collective6detail29Sm90TmaWarpSpecializedAdapterINS1S_15DefaultEpilogueISK_NSB_IJNSB_IJlllEEESD_SV_EEES1X_NS1R_6thread17LinearCombinationISK_Li1EffLNS1Y_9ScaleType4KindE0ELNS_15FloatRoundStyleE2ESK_EENS_4gemm15EpilogueDefaultEEEEEvvEEEEvNT_6ParamsE,@function
        .size           _ZN7cutlass13device_kernelINS_4conv6kernel13ConvUniversalINS1_16ConvProblemShapeILNS1_8OperatorE0ELi2EEENS1_10collective14CollectiveConvINS1_46MainloopSm90TmaGmmaWarpSpecializedImplicitGemmILS5_0ELi14ELi2EN4cute5tupleIJNSA_1CILi1EEESD_SD_EEENS1_36KernelImplicitTmaWarpSpecializedSm90ELi1EEENSB_IJNSC_ILi64EEESH_NSB_IJSH_EEEEEENS_10bfloat16_tESK_NSA_8TiledMMAINSA_8MMA_AtomIJNSA_4SM904GMMA27MMA_64x64x16_F32BF16BF16_SSILNSO_5MajorE0ELSQ_0ELNSO_7ScaleInE1ELSR_1EEEEEENSA_6LayoutISE_NSB_IJNSC_ILi0EEESV_SV_EEEEENSB_IJNSA_10UnderscoreESY_SY_EEEEENS7_6detail26Sm90ImplicitGemmTileTraitsINSA_20SM90_TMA_LOAD_IM2COLENSA_14ComposedLayoutINSA_7SwizzleILi3ELi4ELi3EEENSA_18smem_ptr_flag_bitsILi16EEENSU_INSB_IJNSB_IJNSC_ILi8EEES19_EEENSB_IJSH_SD_EEENSB_IJSD_NSC_ILi14EEEEEEEEENSB_IJNSB_IJSH_NSC_ILi512EEEEEENSB_IJSD_SV_EEENSB_IJSV_NSC_ILi4096EEEEEEEEEEEEEvEENS12_INSA_13SM90_TMA_LOADES1M_vEEEENS_8epilogue10collective6detail29Sm90TmaWarpSpecializedAdapterINS1S_15DefaultEpilogueISK_NSB_IJNSB_IJlllEEESD_SV_EEES1X_NS1R_6thread17LinearCombinationISK_Li1EffLNS1Y_9ScaleType4KindE0ELNS_15FloatRoundStyleE2ESK_EENS_4gemm15EpilogueDefaultEEEEEvvEEEEvNT_6ParamsE,(.L_x_106 - _ZN7cutlass13device_kernelINS_4conv6kernel13ConvUniversalINS1_16ConvProblemShapeILNS1_8OperatorE0ELi2EEENS1_10collective14CollectiveConvINS1_46MainloopSm90TmaGmmaWarpSpecializedImplicitGemmILS5_0ELi14ELi2EN4cute5tupleIJNSA_1CILi1EEESD_SD_EEENS1_36KernelImplicitTmaWarpSpecializedSm90ELi1EEENSB_IJNSC_ILi64EEESH_NSB_IJSH_EEEEEENS_10bfloat16_tESK_NSA_8TiledMMAINSA_8MMA_AtomIJNSA_4SM904GMMA27MMA_64x64x16_F32BF16BF16_SSILNSO_5MajorE0ELSQ_0ELNSO_7ScaleInE1ELSR_1EEEEEENSA_6LayoutISE_NSB_IJNSC_ILi0EEESV_SV_EEEEENSB_IJNSA_10UnderscoreESY_SY_EEEEENS7_6detail26Sm90ImplicitGemmTileTraitsINSA_20SM90_TMA_LOAD_IM2COLENSA_14ComposedLayoutINSA_7SwizzleILi3ELi4ELi3EEENSA_18smem_ptr_flag_bitsILi16EEENSU_INSB_IJNSB_IJNSC_ILi8EEES19_EEENSB_IJSH_SD_EEENSB_IJSD_NSC_ILi14EEEEEEEEENSB_IJNSB_IJSH_NSC_ILi512EEEEEENSB_IJSD_SV_EEENSB_IJSV_NSC_ILi4096EEEEEEEEEEEEEvEENS12_INSA_13SM90_TMA_LOADES1M_vEEEENS_8epilogue10collective6detail29Sm90TmaWarpSpecializedAdapterINS1S_15DefaultEpilogueISK_NSB_IJNSB_IJlllEEESD_SV_EEES1X_NS1R_6thread17LinearCombinationISK_Li1EffLNS1Y_9ScaleType4KindE0ELNS_15FloatRoundStyleE2ESK_EENS_4gemm15EpilogueDefaultEEEEEvvEEEEvNT_6ParamsE)
        .other          _ZN7cutlass13device_kernelINS_4conv6kernel13ConvUniversalINS1_16ConvProblemShapeILNS1_8OperatorE0ELi2EEENS1_10collective14CollectiveConvINS1_46MainloopSm90TmaGmmaWarpSpecializedImplicitGemmILS5_0ELi14ELi2EN4cute5tupleIJNSA_1CILi1EEESD_SD_EEENS1_36KernelImplicitTmaWarpSpecializedSm90ELi1EEENSB_IJNSC_ILi64EEESH_NSB_IJSH_EEEEEENS_10bfloat16_tESK_NSA_8TiledMMAINSA_8MMA_AtomIJNSA_4SM904GMMA27MMA_64x64x16_F32BF16BF16_SSILNSO_5MajorE0ELSQ_0ELNSO_7ScaleInE1ELSR_1EEEEEENSA_6LayoutISE_NSB_IJNSC_ILi0EEESV_SV_EEEEENSB_IJNSA_10UnderscoreESY_SY_EEEEENS7_6detail26Sm90ImplicitGemmTileTraitsINSA_20SM90_TMA_LOAD_IM2COLENSA_14ComposedLayoutINSA_7SwizzleILi3ELi4ELi3EEENSA_18smem_ptr_flag_bitsILi16EEENSU_INSB_IJNSB_IJNSC_ILi8EEES19_EEENSB_IJSH_SD_EEENSB_IJSD_NSC_ILi14EEEEEEEEENSB_IJNSB_IJSH_NSC_ILi512EEEEEENSB_IJSD_SV_EEENSB_IJSV_NSC_ILi4096EEEEEEEEEEEEEvEENS12_INSA_13SM90_TMA_LOADES1M_vEEEENS_8epilogue10collective6detail29Sm90TmaWarpSpecializedAdapterINS1S_15DefaultEpilogueISK_NSB_IJNSB_IJlllEEESD_SV_EEES1X_NS1R_6thread17LinearCombinationISK_Li1EffLNS1Y_9ScaleType4KindE0ELNS_15FloatRoundStyleE2ESK_EENS_4gemm15EpilogueDefaultEEEEEvvEEEEvNT_6ParamsE,@"STO_CUDA_ENTRY STV_DEFAULT"
_ZN7cutlass13device_kernelINS_4conv6kernel13ConvUniversalINS1_16ConvProblemShapeILNS1_8OperatorE0ELi2EEENS1_10collective14CollectiveConvINS1_46MainloopSm90TmaGmmaWarpSpecializedImplicitGemmILS5_0ELi14ELi2EN4cute5tupleIJNSA_1CILi1EEESD_SD_EEENS1_36KernelImplicitTmaWarpSpecializedSm90ELi1EEENSB_IJNSC_ILi64EEESH_NSB_IJSH_EEEEEENS_10bfloat16_tESK_NSA_8TiledMMAINSA_8MMA_AtomIJNSA_4SM904GMMA27MMA_64x64x16_F32BF16BF16_SSILNSO_5MajorE0ELSQ_0ELNSO_7ScaleInE1ELSR_1EEEEEENSA_6LayoutISE_NSB_IJNSC_ILi0EEESV_SV_EEEEENSB_IJNSA_10UnderscoreESY_SY_EEEEENS7_6detail26Sm90ImplicitGemmTileTraitsINSA_20SM90_TMA_LOAD_IM2COLENSA_14ComposedLayoutINSA_7SwizzleILi3ELi4ELi3EEENSA_18smem_ptr_flag_bitsILi16EEENSU_INSB_IJNSB_IJNSC_ILi8EEES19_EEENSB_IJSH_SD_EEENSB_IJSD_NSC_ILi14EEEEEEEEENSB_IJNSB_IJSH_NSC_ILi512EEEEEENSB_IJSD_SV_EEENSB_IJSV_NSC_ILi4096EEEEEEEEEEEEEvEENS12_INSA_13SM90_TMA_LOADES1M_vEEEENS_8epilogue10collective6detail29Sm90TmaWarpSpecializedAdapterINS1S_15DefaultEpilogueISK_NSB_IJNSB_IJlllEEESD_SV_EEES1X_NS1R_6thread17LinearCombinationISK_Li1EffLNS1Y_9ScaleType4KindE0ELNS_15FloatRoundStyleE2ESK_EENS_4gemm15EpilogueDefaultEEEEEvvEEEEvNT_6ParamsE:
[----:B------:R-:W-:Y:S01]  /*0000*/  LDC R1, c[0x0][0x28] ;  /* 0x00000a00ff017b82 */ /* 0x000fe20000000800 */
[----:B------:R-:W0:Y:S01]  /*0010*/  S2R R8, SR_TID.X ;  /* 0x0000000000087919 */ /* 0x000e220000002100 */
[----:B------:R-:W-:Y:S01]  /*0020*/  ELECT P0, URZ, PT ;  /* 0x00000000003f782f */ /* 0x000fe20003800000 */
[----:B------:R-:W-:Y:S01]  /*0030*/  BSSY B0, `(.L_x_0) ;  /* 0x000000f000007945 */ /* 0x000fe20003800000 */
[--C-:B0-----:R-:W-:Y:S02]  /*0040*/  SHF.R.U32.HI R0, RZ, 0x5, R8.reuse ;  /* 0x00000005ff007819 */ /* 0x101fe40000011608 */
[----:B------:R-:W-:-:S03]  /*0050*/  SHF.R.U32.HI R3, RZ, 0x7, R8 ;  /* 0x00000007ff037819 */ /* 0x000fc60000011608 */
[----:B------:R-:W0:Y:S04]  /*0060*/  SHFL.IDX PT, R2, R0, RZ, 0x1f ;  /* 0x00001fff00027589 */ /* 0x000e2800000e0000 */
[----:B------:R1:W2:Y:S01]  /*0070*/  SHFL.IDX PT, R7, R3, RZ, 0x1f ;  /* 0x00001fff03077589 */ /* 0x0002a200000e0000 */
[----:B0-----:R-:W-:-:S13]  /*0080*/  ISETP.NE.OR P0, PT, R2, RZ, !P0 ;  /* 0x000000ff0200720c */ /* 0x001fda0004705670 */
[----:B-12---:R-:W-:Y:S05]  /*0090*/  @P0 BRA `(.L_x_1) ;  /* 0x0000000000200947 */ /* 0x006fea0003800000 */
[----:B------:R-:W-:Y:S02]  /*00a0*/  ULDC.64 UR4, c[0x0][0x198] ;  /* 0x0000660000047ab9 */ /* 0x000fe40000000a00 */
[----:B------:R-:W-:Y:S02]  /*00b0*/  UIADD3 UR6, UP0, UR4, 0xf0, URZ ;  /* 0x000000f004067890 */ /* 0x000fe4000ff1e03f */
[----:B------:R-:W-:Y:S02]  /*00c0*/  UIADD3 UR4, UP1, UR4, 0x1f0, URZ ;  /* 0x000001f004047890 */ /* 0x000fe4000ff3e03f */
[----:B------:R-:W-:Y:S02]  /*00d0*/  UIADD3.X UR7, URZ, UR5, URZ, UP0, !UPT ;  /* 0x000000053f077290 */ /* 0x000fe400087fe43f */
[----:B------:R-:W-:-:S07]  /*00e0*/  UIADD3.X UR5, URZ, UR5, URZ, UP1, !UPT ;  /* 0x000000053f057290 */ /* 0x000fce0008ffe43f */
[----:B------:R0:W-:Y:S02]  /*00f0*/  UTMACCTL.PF [UR6] ;  /* 0x00000000060079b9 */ /* 0x0001e40008040000 */
[----:B------:R0:W-:Y:S02]  /*0100*/  UTMACCTL.PF [UR4] ;  /* 0x00000000040079b9 */ /* 0x0001e40008040000 */
[----:B0-----:R-:W-:Y:S01]  /*0110*/  NOP ;  /* 0x0000000000007918 */ /* 0x001fe20000000000 */
.L_x_1:
[----:B------:R-:W-:Y:S05]  /*0120*/  BSYNC B0 ;  /* 0x0000000000007941 */ /* 0x000fea0003800000 */
.L_x_0:
[----:B------:R-:W0:Y:S01]  /*0130*/  SHFL.IDX PT, R0, R0, RZ, 0x1f ;  /* 0x00001fff00007589 */ /* 0x000e2200000e0000 */
[----:B------:R-:W-:-:S04]  /*0140*/  SHF.R.S32.HI R3, RZ, 0x1f, R2 ;  /* 0x0000001fff037819 */ /* 0x000fc80000011402 */
[----:B------:R-:W-:Y:S02]  /*0150*/  LEA.HI R3, R3, R2, RZ, 0x2 ;  /* 0x0000000203037211 */ /* 0x000fe400078f10ff */
[----:B0-----:R-:W-:-:S13]  /*0160*/  ISETP.NE.AND P0, PT, R0, RZ, PT ;  /* 0x000000ff0000720c */ /* 0x001fda0003f05270 */
[----:B------:R-:W-:Y:S05]  /*0170*/  @P0 BRA `(.L_x_2) ;  /* 0x0000000000b40947 */ /* 0x000fea0003800000 */
[----:B------:R-:W-:Y:S01]  /*0180*/  ELECT P0, URZ, PT ;  /* 0x00000000003f782f */ /* 0x000fe20003800000 */
[----:B------:R-:W-:-:S12]  /*0190*/  BSSY B0, `(.L_x_2) ;  /* 0x000002b000007945 */ /* 0x000fd80003800000 */
[----:B------:R-:W-:Y:S05]  /*01a0*/  @!P0 BRA `(.L_x_3) ;  /* 0x0000000000a48947 */ /* 0x000fea0003800000 */
[----:B------:R-:W0:Y:S01]  /*01b0*/  S2UR UR8, SR_CgaCtaId ;  /* 0x00000000000879c3 */ /* 0x000e220000008800 */
[----:B------:R-:W-:Y:S01]  /*01c0*/  UMOV UR4, 0x400 ;  /* 0x0000040000047882 */ /* 0x000fe20000000000 */
[----:B------:R-:W-:Y:S01]  /*01d0*/  UMOV UR5, 0x1 ;  /* 0x0000000100057882 */ /* 0x000fe20000000000 */
[----:B------:R-:W-:Y:S02]  /*01e0*/  UMOV UR6, 0x80 ;  /* 0x0000008000067882 */ /* 0x000fe40000000000 */
[----:B------:R-:W-:-:S04]  /*01f0*/  UIADD3 UR6, -UR6, 0x100000, URZ ;  /* 0x0010000006067890 */ /* 0x000fc8000fffe13f */
[----:B------:R-:W-:Y:S02]  /*0200*/  USHF.L.U32 UR7, UR6, 0xb, URZ ;  /* 0x0000000b06077899 */ /* 0x000fe4000800063f */
[----:B------:R-:W-:Y:S02]  /*0210*/  USHF.L.U32 UR6, UR6, 0x1, URZ ;  /* 0x0000000106067899 */ /* 0x000fe4000800063f */
[----:B0-----:R-:W-:Y:S02]  /*0220*/  ULEA UR8, UR8, UR4, 0x18 ;  /* 0x0000000408087291 */ /* 0x001fe4000f8ec03f */
[----:B------:R-:W-:-:S04]  /*0230*/  UIADD3 UR4, -UR5, 0x100000, URZ ;  /* 0x0010000005047890 */ /* 0x000fc8000fffe13f */
[----:B------:R-:W-:Y:S02]  /*0240*/  USHF.L.U32 UR5, UR4, 0xb, URZ ;  /* 0x0000000b04057899 */ /* 0x000fe4000800063f */
[----:B------:R-:W-:Y:S01]  /*0250*/  USHF.L.U32 UR4, UR4, 0x1, URZ ;  /* 0x0000000104047899 */ /* 0x000fe2000800063f */
[----:B------:R-:W0:Y:S11]  /*0260*/  FENCE.VIEW.ASYNC.S ;  /* 0x00000000000073c6 */ /* 0x000e360000000000 */
[----:B0-----:R0:W1:Y:S01]  /*0270*/  SYNCS.EXCH.64 URZ, [UR8+0x38000], UR4 ;  /* 0x03800004083f75b2 */ /* 0x0010620008000100 */
[----:B------:R0:W2:Y:S01]  /*0280*/  SYNCS.EXCH.64 URZ, [UR8+0x38070], UR6 ;  /* 0x03807006083f75b2 */ /* 0x0000a20008000100 */
[----:B------:R0:W3:Y:S01]  /*0290*/  SYNCS.EXCH.64 URZ, [UR8+0x38008], UR4 ;  /* 0x03800804083f75b2 */ /* 0x0000e20008000100 */
[----:B------:R0:W4:Y:S01]  /*02a0*/  SYNCS.EXCH.64 URZ, [UR8+0x38078], UR6 ;  /* 0x03807806083f75b2 */ /* 0x0001220008000100 */
[----:B------:R0:W0:Y:S01]  /*02b0*/  SYNCS.EXCH.64 URZ, [UR8+0x38010], UR4 ;  /* 0x03801004083f75b2 */ /* 0x0000220008000100 */
        /* <DEDUP_REMOVED lines=23> */
[----:B-1234-:R-:W-:Y:S01]  /*0430*/  NOP ;  /* 0x0000000000007918 */ /* 0x01efe20000000000 */
.L_x_3:
[----:B0-----:R-:W-:Y:S05]  /*0440*/  BSYNC B0 ;  /* 0x0000000000007941 */ /* 0x001fea0003800000 */
.L_x_2:
[----:B------:R-:W-:Y:S01]  /*0450*/  ULDC.64 UR4, c[0x0][0x598] ;  /* 0x0001660000047ab9 */ /* 0x000fe20000000a00 */
[----:B------:R-:W-:Y:S01]  /*0460*/  LOP3.LUT R3, R3, 0xfffffffc, RZ, 0xc0, !PT ;  /* 0xfffffffc03037812 */ /* 0x000fe200078ec0ff */
[----:B------:R-:W-:Y:S01]  /*0470*/  NOP ;  /* 0x0000000000007918 */ /* 0x000fe20000000000 */
[----:B------:R-:W-:Y:S01]  /*0480*/  ISETP.NE.U32.AND P0, PT, RZ, UR4, PT ;  /* 0x00000004ff007c0c */ /* 0x000fe2000bf05070 */
[----:B------:R-:W-:Y:S01]  /*0490*/  NOP ;  /* 0x0000000000007918 */ /* 0x000fe20000000000 */
[----:B------:R-:W-:Y:S01]  /*04a0*/  BAR.SYNC.DEFER_BLOCKING 0x0 ;  /* 0x0000000000007b1d */ /* 0x000fe20000010000 */
[----:B------:R-:W-:Y:S01]  /*04b0*/  IMAD.IADD R6, R2, 0x1, -R3 ;  /* 0x0000000102067824 */ /* 0x000fe200078e0a03 */
[----:B------:R-:W-:Y:S02]  /*04c0*/  ISETP.NE.AND.EX P0, PT, RZ, UR5, PT, P0 ;  /* 0x00000005ff007c0c */ /* 0x000fe4000bf05300 */
[C---:B------:R-:W-:Y:S02]  /*04d0*/  ISETP.NE.AND P2, PT, R7.reuse, 0x1, PT ;  /* 0x000000010700780c */ /* 0x040fe40003f45270 */
[----:B------:R-:W-:Y:S01]  /*04e0*/  LOP3.LUT P1, RZ, R7, R6, RZ, 0xfc, !PT ;  /* 0x0000000607ff7212 */ /* 0x000fe2000782fcff */
[----:B------:R-:W-:-:S03]  /*04f0*/  ULDC.64 UR12, c[0x0][0x208] ;  /* 0x00008200000c7ab9 */ /* 0x000fc60000000a00 */
[----:B------:R-:W-:-:S04]  /*0500*/  SEL R3, RZ, 0x1, P1 ;  /* 0x00000001ff037807 */ /* 0x000fc80000800000 */
[----:B------:R-:W-:Y:S01]  /*0510*/  SEL R3, R3, 0x2, P2 ;  /* 0x0000000203037807 */ /* 0x000fe20001000000 */
[----:B------:R-:W-:Y:S06]  /*0520*/  @!P0 BRA `(.L_x_4) ;  /* 0x00000000001c8947 */ /* 0x000fec0003800000 */
[----:B------:R-:W0:Y:S02]  /*0530*/  LDC.64 R4, c[0x0][0x598] ;  /* 0x00016600ff047b82 */ /* 0x000e240000000a00 */
[----:B0-----:R-:W2:Y:S02]  /*0540*/  LDG.E.64 R4, desc[UR12][R4.64] ;  /* 0x0000000c04047981 */ /* 0x001ea4000c1e1b00 */
[----:B--2---:R-:W-:-:S04]  /*0550*/  ISETP.NE.U32.AND P0, PT, R4, RZ, PT ;  /* 0x000000ff0400720c */ /* 0x004fc80003f05070 */
[----:B------:R-:W-:-:S13]  /*0560*/  ISETP.NE.AND.EX P0, PT, R5, RZ, PT, P0 ;  /* 0x000000ff0500720c */ /* 0x000fda0003f05300 */
[----:B------:R-:W-:Y:S05]  /*0570*/  @!P0 BRA `(.L_x_4) ;  /* 0x0000000000088947 */ /* 0x000fea0003800000 */
[----:B------:R2:W5:Y:S01]  /*0580*/  LD.E R0, desc[UR12][R4.64] ;  /* 0x0000000c04007980 */ /* 0x000562000c101900 */
[----:B------:R-:W-:Y:S05]  /*0590*/  BRA `(.L_x_5) ;  /* 0x0000000000207947 */ /* 0x000fea0003800000 */
.L_x_4:
[----:B------:R-:W-:Y:S02]  /*05a0*/  ULDC.64 UR4, c[0x0][0x588] ;  /* 0x0001620000047ab9 */ /* 0x000fe40000000a00 */
[----:B------:R-:W-:-:S04]  /*05b0*/  ISETP.NE.U32.AND P0, PT, RZ, UR4, PT ;  /* 0x00000004ff007c0c */ /* 0x000fc8000bf05070 */
[----:B------:R-:W-:-:S13]  /*05c0*/  ISETP.NE.AND.EX P0, PT, RZ, UR5, PT, P0 ;  /* 0x00000005ff007c0c */ /* 0x000fda000bf05300 */
[----:B------:R-:W-:Y:S05]  /*05d0*/  @!P0 BRA `(.L_x_6) ;  /* 0x00000000000c8947 */ /* 0x000fea0003800000 */
[----:B------:R-:W0:Y:S02]  /*05e0*/  LDC.64 R4, c[0x0][0x588] ;  /* 0x00016200ff047b82 */ /* 0x000e240000000a00 */
[----:B0-----:R0:W5:Y:S01]  /*05f0*/  LDG.E R0, desc[UR12][R4.64] ;  /* 0x0000000c04007981 */ /* 0x001162000c1e1900 */
[----:B------:R-:W-:Y:S05]  /*0600*/  BRA `(.L_x_5) ;  /* 0x0000000000047947 */ /* 0x000fea0003800000 */
.L_x_6:
[----:B------:R-:W1:Y:S02]  /*0610*/  LDC R0, c[0x0][0x580] ;  /* 0x00016000ff007b82 */ /* 0x000e640000000800 */
.L_x_5:
[----:B------:R-:W-:Y:S02]  /*0620*/  ULDC.64 UR4, c[0x0][0x5a0] ;  /* 0x0001680000047ab9 */ /* 0x000fe40000000a00 */
[----:B------:R-:W-:-:S04]  /*0630*/  ISETP.NE.U32.AND P0, PT, RZ, UR4, PT ;  /* 0x00000004ff007c0c */ /* 0x000fc8000bf05070 */
[----:B------:R-:W-:-:S13]  /*0640*/  ISETP.NE.AND.EX P0, PT, RZ, UR5, PT, P0 ;  /* 0x00000005ff007c0c */ /* 0x000fda000bf05300 */
[----:B------:R-:W-:Y:S05]  /*0650*/  @!P0 BRA `(.L_x_7) ;  /* 0x00000000001c8947 */ /* 0x000fea0003800000 */
[----:B0-2---:R-:W0:Y:S02]  /*0660*/  LDC.64 R4, c[0x0][0x5a0] ;  /* 0x00016800ff047b82 */ /* 0x005e240000000a00 */
[----:B0-----:R-:W2:Y:S02]  /*0670*/  LDG.E.64 R4, desc[UR12][R4.64] ;  /* 0x0000000c04047981 */ /* 0x001ea4000c1e1b00 */
[----:B--2---:R-:W-:-:S04]  /*0680*/  ISETP.NE.U32.AND P0, PT, R4, RZ, PT ;  /* 0x000000ff0400720c */ /* 0x004fc80003f05070 */
[----:B------:R-:W-:-:S13]  /*0690*/  ISETP.NE.AND.EX P0, PT, R5, RZ, PT, P0 ;  /* 0x000000ff0500720c */ /* 0x000fda0003f05300 */
[----:B------:R-:W-:Y:S05]  /*06a0*/  @!P0 BRA `(.L_x_7) ;  /* 0x0000000000088947 */ /* 0x000fea0003800000 */
[----:B------:R0:W5:Y:S01]  /*06b0*/  LD.E R2, desc[UR12][R4.64] ;  /* 0x0000000c04027980 */ /* 0x000162000c101900 */
[----:B------:R-:W-:Y:S05]  /*06c0*/  BRA `(.L_x_8) ;  /* 0x0000000000207947 */ /* 0x000fea0003800000 */
.L_x_7:
[----:B------:R-:W-:Y:S02]  /*06d0*/  ULDC.64 UR4, c[0x0][0x590] ;  /* 0x0001640000047ab9 */ /* 0x000fe40000000a00 */
[----:B------:R-:W-:-:S04]  /*06e0*/  ISETP.NE.U32.AND P0, PT, RZ, UR4, PT ;  /* 0x00000004ff007c0c */ /* 0x000fc8000bf05070 */
[----:B------:R-:W-:-:S13]  /*06f0*/  ISETP.NE.AND.EX P0, PT, RZ, UR5, PT, P0 ;  /* 0x00000005ff007c0c */ /* 0x000fda000bf05300 */
[----:B------:R-:W-:Y:S05]  /*0700*/  @!P0 BRA `(.L_x_9) ;  /* 0x00000000000c8947 */ /* 0x000fea0003800000 */
[----:B0-2---:R-:W0:Y:S02]  /*0710*/  LDC.64 R4, c[0x0][0x590] ;  /* 0x00016400ff047b82 */ /* 0x005e240000000a00 */
[----:B0-----:R4:W5:Y:S01]  /*0720*/  LDG.E R2, desc[UR12][R4.64] ;  /* 0x0000000c04027981 */ /* 0x001962000c1e1900 */
[----:B------:R-:W-:Y:S05]  /*0730*/  BRA `(.L_x_8) ;  /* 0x0000000000047947 */ /* 0x000fea0003800000 */
.L_x_9:
[----:B------:R-:W3:Y:S02]  /*0740*/  LDC R2, c[0x0][0x584] ;  /* 0x00016100ff027b82 */ /* 0x000ee40000000800 */
.L_x_8:
[----:B0-2-4-:R-:W0:Y:S01]  /*0750*/  LDC R4, c[0x0][0x3c4] ;  /* 0x0000f100ff047b82 */ /* 0x015e220000000800 */
[----:B------:R-:W-:-:S07]  /*0760*/  ISETP.NE.AND P0, PT, R7, RZ, PT ;  /* 0x000000ff0700720c */ /* 0x000fce0003f05270 */
[----:B------:R-:W2:Y:S01]  /*0770*/  LDC.64 R10, c[0x0][0x3c8] ;  /* 0x0000f200ff0a7b82 */ /* 0x000ea20000000a00 */
[----:B0-----:R-:W-:-:S05]  /*0780*/  VIADD R4, R4, 0x3f ;  /* 0x0000003f04047836 */ /* 0x001fca0000000000 */
[----:B------:R-:W-:-:S04]  /*0790*/  SHF.R.S32.HI R5, RZ, 0x1f, R4 ;  /* 0x0000001fff057819 */ /* 0x000fc80000011404 */
[----:B------:R-:W-:-:S04]  /*07a0*/  LEA.HI R5, R5, R4, RZ, 0x6 ;  /* 0x0000000405057211 */ /* 0x000fc800078f30ff */
[----:B------:R-:W-:-:S05]  /*07b0*/  SHF.R.S32.HI R5, RZ, 0x6, R5 ;  /* 0x00000006ff057819 */ /* 0x000fca0000011405 */
[----:B--2---:R-:W-:-:S04]  /*07c0*/  IMAD R4, R5, R10, RZ ;  /* 0x0000000a05047224 */ /* 0x004fc800078e02ff */
[----:B------:R-:W-:Y:S01]  /*07d0*/  IMAD R4, R4, R11, RZ ;  /* 0x0000000b04047224 */ /* 0x000fe200078e02ff */
[----:B------:R-:W-:Y:S06]  /*07e0*/  @!P0 BRA `(.L_x_10) ;  /* 0x0000002c00e88947 */ /* 0x000fec0003800000 */
[----:B------:R-:W-:-:S13]  /*07f0*/  ISETP.NE.AND P0, PT, R7, 0x1, PT ;  /* 0x000000010700780c */ /* 0x000fda0003f05270 */
[----:B------:R-:W-:Y:S05]  /*0800*/  @P0 EXIT ;  /* 0x000000000000094d */ /* 0x000fea0003800000 */
[----:B------:R-:W-:Y:S01]  /*0810*/  ISETP.GE.AND P0, PT, R4, 0x1, PT ;  /* 0x000000010400780c */ /* 0x000fe20003f06270 */
[----:B------:R-:W-:Y:S01]  /*0820*/  UMOV UR4, URZ ;  /* 0x0000003f00047c82 */ /* 0x000fe20008000000 */
[----:B------:R-:W-:Y:S02]  /*0830*/  CS2R R54, SRZ ;  /* 0x0000000000367805 */ /* 0x000fe4000001ff00 */
[----:B------:R-:W-:Y:S02]  /*0840*/  CS2R R24, SRZ ;  /* 0x0000000000187805 */ /* 0x000fe4000001ff00 */
[----:B------:R-:W-:Y:S02]  /*0850*/  CS2R R26, SRZ ;  /* 0x00000000001a7805 */ /* 0x000fe4000001ff00 */
[----:B------:R-:W-:Y:S02]  /*0860*/  CS2R R28, SRZ ;  /* 0x00000000001c7805 */ /* 0x000fe4000001ff00 */
[----:B------:R-:W-:-:S02]  /*0870*/  CS2R R30, SRZ ;  /* 0x00000000001e7805 */ /* 0x000fc4000001ff00 */
[----:B------:R-:W-:Y:S02]  /*0880*/  CS2R R32, SRZ ;  /* 0x0000000000207805 */ /* 0x000fe4000001ff00 */
        /* <DEDUP_REMOVED lines=9> */
[----:B------:R-:W-:Y:S01]  /*0920*/  CS2R R52, SRZ ;  /* 0x0000000000347805 */ /* 0x000fe2000001ff00 */
[----:B------:R-:W-:Y:S06]  /*0930*/  @!P0 BRA `(.L_x_11) ;  /* 0x0000000000a88947 */ /* 0x000fec0003800000 */
[----:B------:R-:W-:-:S04]  /*0940*/  LOP3.LUT R5, R3, 0x1, RZ, 0xfc, !PT ;  /* 0x0000000103057812 */ /* 0x000fc800078efcff */
[----:B------:R-:W-:-:S13]  /*0950*/  ISETP.NE.AND P0, PT, R5, 0x3, PT ;  /* 0x000000030500780c */ /* 0x000fda0003f05270 */
[----:B------:R-:W-:Y:S05]  /*0960*/  @!P0 BRA `(.L_x_12) ;  /* 0x0000000000048947 */ /* 0x000fea0003800000 */
[----:B------:R-:W-:Y:S01]  /*0970*/  BPT.TRAP 0x1 ;  /* 0x000000040000795c */ /* 0x000fe20000300000 */
.L_x_12:
[----:B------:R-:W0:Y:S01]  /*0980*/  S2UR UR5, SR_CgaCtaId ;  /* 0x00000000000579c3 */ /* 0x000e220000008800 */
[----:B------:R-:W-:Y:S01]  /*0990*/  SHF.L.U32 R5, RZ, 0x1f, RZ ;  /* 0x0000001fff057819 */ /* 0x000fe200000006ff */
[----:B------:R-:W-:Y:S02]  /*09a0*/  UMOV UR4, 0x400 ;  /* 0x0000040000047882 */ /* 0x000fe40000000000 */
[----:B0-----:R-:W-:-:S12]  /*09b0*/  ULEA UR4, UR5, UR4, 0x18 ;  /* 0x0000000405047291 */ /* 0x001fd8000f8ec03f */
.L_x_13:
[----:B0-----:R-:W-:-:S04]  /*09c0*/  IMAD.U32 R6, RZ, RZ, UR4 ;  /* 0x00000004ff067e24 */ /* 0x001fc8000f8e00ff */
[----:B------:R0:W2:Y:S03]  /*09d0*/  SYNCS.PHASECHK.TRANS64.TRYWAIT P0, [R6+URZ+0x38000], R5 ;  /* 0x03800005060075a7 */ /* 0x0000a6000800017f */
[----:B--2---:R-:W-:Y:S05]  /*09e0*/  @!P0 NANOSLEEP.SYNCS 0x989680 ;  /* 0x009896800000895d */ /* 0x004fea0003900000 */
[----:B------:R-:W2:Y:S02]  /*09f0*/  @!P0 SYNCS.PHASECHK.TRANS64 P0, [R6+URZ+0x38000], R5 ;  /* 0x03800005060085a7 */ /* 0x000ea4000800007f */
[----:B--2---:R-:W-:Y:S05]  /*0a00*/  @!P0 BRA `(.L_x_13) ;  /* 0xfffffffc00ec8947 */ /* 0x004fea000383ffff */
[----:B------:R-:W-:Y:S01]  /*0a10*/  UIADD3 UR5, UR4, 0x1c000, URZ ;  /* 0x0001c00004057890 */ /* 0x000fe2000fffe03f */
[----:B------:R-:W-:Y:S01]  /*0a20*/  WARPGROUP.ARRIVE ;  /* 0x00000000000079c5 */ /* 0x000fe20000000000 */
[----:B------:R-:W-:Y:S02]  /*0a30*/  USHF.R.U32.HI UR4, URZ, 0x4, UR4 ;  /* 0x000000043f047899 */ /* 0x000fe40008011604 */
[----:B------:R-:W-:Y:S02]  /*0a40*/  USHF.R.U32.HI UR5, URZ, 0x4, UR5 ;  /* 0x000000043f057899 */ /* 0x000fe40008011605 */
[----:B------:R-:W-:Y:S02]  /*0a50*/  ULOP3.LUT UR4, UR4, 0x3fff, URZ, 0xc0, !UPT ;  /* 0x00003fff04047892 */ /* 0x000fe4000f8ec03f */
[----:B------:R-:W-:Y:S02]  /*0a60*/  ULOP3.LUT UR5, UR5, 0x3fff, URZ, 0xc0, !UPT ;  /* 0x00003fff05057892 */ /* 0x000fe4000f8ec03f */
[----:B------:R-:W-:-:S02]  /*0a70*/  ULOP3.LUT UR9, UR4, 0x10000, URZ, 0xfc, !UPT ;  /* 0x0001000004097892 */ /* 0x000fc4000f8efc3f */
[----:B------:R-:W-:Y:S01]  /*0a80*/  ULOP3.LUT UR8, UR5, 0x10000, URZ, 0xfc, !UPT ;  /* 0x0001000005087892 */ /* 0x000fe2000f8efc3f */
[----:B------:R-:W-:Y:S02]  /*0a90*/  UMOV UR7, 0x40000040 ;  /* 0x4000004000077882 */ /* 0x000fe40000000000 */
[----:B------:R-:W-:Y:S02]  /*0aa0*/  UMOV UR5, 0x40000040 ;  /* 0x4000004000057882 */ /* 0x000fe40000000000 */
[----:B------:R-:W-:Y:S02]  /*0ab0*/  UMOV UR4, UR9 ;  /* 0x0000000900047c82 */ /* 0x000fe40008000000 */
[----:B------:R-:W-:Y:S02]  /*0ac0*/  UMOV UR6, UR8 ;  /* 0x0000000800067c82 */ /* 0x000fe40008000000 */
[----:B------:R-:W-:Y:S01]  /*0ad0*/  HGMMA.64x64x16.F32.BF16 R24, gdesc[UR4], RZ, !UPT ;  /* 0x00e00000041879f0 */ /* 0x000fe2000c7018ff */
[----:B------:R-:W-:-:S02]  /*0ae0*/  UIADD3 UR4, UR9, 0x2, URZ ;  /* 0x0000000209047890 */ /* 0x000fc4000fffe03f */
[----:B------:R-:W-:Y:S01]  /*0af0*/  UIADD3 UR6, UR8, 0x2, URZ ;  /* 0x0000000208067890 */ /* 0x000fe2000fffe03f */
[----:B------:R-:W-:Y:S01]  /*0b00*/  UMOV UR5, 0x40000040 ;  /* 0x4000004000057882 */ /* 0x000fe20000000000 */
[----:B------:R-:W-:-:S07]  /*0b10*/  UMOV UR7, 0x40000040 ;  /* 0x4000004000077882 */ /* 0x000fce0000000000 */
[----:B------:R-:W-:Y:S01]  /*0b20*/  HGMMA.64x64x16.F32.BF16 R24, gdesc[UR4], R24 ;  /* 0x00e00000041879f0 */ /* 0x000fe20008701818 */
[----:B------:R-:W-:Y:S02]  /*0b30*/  UIADD3 UR4, UR9, 0x4, URZ ;  /* 0x0000000409047890 */ /* 0x000fe4000fffe03f */
        /* <DEDUP_REMOVED lines=8> */
[----:B------:R-:W-:Y:S01]  /*0bc0*/  HGMMA.64x64x16.F32.BF16 R24, gdesc[UR4], R24, gsb0 ;  /* 0x00e00000041879f0 */ /* 0x000fe20008001818 */
[----:B------:R-:W-:-:S05]  /*0bd0*/  UMOV UR4, 0x1 ;  /* 0x0000000100047882 */ /* 0x000fca0000000000 */
.L_x_11:
[----:B0-----:R-:W-:-:S05]  /*0be0*/  VIMNMX R5, R4, 0x1, PT ;  /* 0x0000000104057848 */ /* 0x001fca0003fe0100 */
[----:B------:R-:W-:-:S05]  /*0bf0*/  IMAD.IADD R6, R4, 0x1, -R5 ;  /* 0x0000000104067824 */ /* 0x000fca00078e0a05 */
[----:B------:R-:W-:-:S13]  /*0c00*/  ISETP.GE.AND P0, PT, R6, 0x1, PT ;  /* 0x000000010600780c */ /* 0x000fda0003f06270 */
[----:B------:R-:W-:Y:S05]  /*0c10*/  @!P0 BRA `(.L_x_14) ;  /* 0x0000000400188947 */ /* 0x000fea0003800000 */
[----:B------:R-:W0:Y:S01]  /*0c20*/  S2UR UR6, SR_CgaCtaId ;  /* 0x00000000000679c3 */ /* 0x000e220000008800 */
[----:B------:R-:W-:Y:S01]  /*0c30*/  UMOV UR5, 0x400 ;  /* 0x0000040000057882 */ /* 0x000fe20000000000 */
[----:B------:R-:W-:Y:S01]  /*0c40*/  LOP3.LUT R10, R3, 0x1, RZ, 0xfc, !PT ;  /* 0x00000001030a7812 */ /* 0x000fe200078efcff */
[----:B------:R-:W-:Y:S01]  /*0c50*/  IMAD.MOV.U32 R9, RZ, RZ, RZ ;  /* 0x000000ffff097224 */ /* 0x000fe200078e00ff */
[----:B------:R-:W-:Y:S01]  /*0c60*/  UISETP.NE.U32.AND UP0, UPT, UR4, URZ, UPT ;  /* 0x0000003f0400728c */ /* 0x000fe2000bf05070 */
[----:B------:R-:W-:Y:S01]  /*0c70*/  IMAD.MOV.U32 R5, RZ, RZ, R6 ;  /* 0x000000ffff057224 */ /* 0x000fe200078e0006 */
[----:B0-----:R-:W-:-:S04]  /*0c80*/  ULEA UR14, UR6, UR5, 0x18 ;  /* 0x00000005060e7291 */ /* 0x001fc8000f8ec03f */
[----:B------:R-:W-:Y:S02]  /*0c90*/  UIADD3 UR6, UR14, 0x1c000, URZ ;  /* 0x0001c0000e067890 */ /* 0x000fe4000fffe03f */
[----:B------:R-:W-:Y:S02]  /*0ca0*/  USHF.R.U32.HI UR5, URZ, 0x4, UR14 ;  /* 0x000000043f057899 */ /* 0x000fe4000801160e */
[----:B------:R-:W-:Y:S02]  /*0cb0*/  USHF.R.U32.HI UR6, URZ, 0x4, UR6 ;  /* 0x000000043f067899 */ /* 0x000fe40008011606 */
[----:B------:R-:W-:Y:S02]  /*0cc0*/  ULOP3.LUT UR5, UR5, 0x3fff, URZ, 0xc0, !UPT ;  /* 0x00003fff05057892 */ /* 0x000fe4000f8ec03f */
[----:B------:R-:W-:Y:S02]  /*0cd0*/  ULOP3.LUT UR6, UR6, 0x3fff, URZ, 0xc0, !UPT ;  /* 0x00003fff06067892 */ /* 0x000fe4000f8ec03f */
[----:B------:R-:W-:-:S02]  /*0ce0*/  ULOP3.LUT UR15, UR5, 0x10000, URZ, 0xfc, !UPT ;  /* 0x00010000050f7892 */ /* 0x000fc4000f8efc3f */
[----:B------:R-:W-:Y:S01]  /*0cf0*/  ULOP3.LUT UR16, UR6, 0x10000, URZ, 0xfc, !UPT ;  /* 0x0001000006107892 */ /* 0x000fe2000f8efc3f */
[----:B------:R-:W-:-:S11]  /*0d00*/  UMOV UR5, URZ ;  /* 0x0000003f00057c82 */ /* 0x000fd60008000000 */
.L_x_19:
[----:B------:R-:W-:-:S13]  /*0d10*/  ISETP.NE.AND P1, PT, R10, 0x3, PT ;  /* 0x000000030a00780c */ /* 0x000fda0003f25270 */
[----:B0-----:R-:W-:Y:S05]  /*0d20*/  @!P1 BRA `(.L_x_15) ;  /* 0x0000000000049947 */ /* 0x001fea0003800000 */
[----:B------:R-:W-:Y:S01]  /*0d30*/  BPT.TRAP 0x1 ;  /* 0x000000040000795c */ /* 0x000fe20000300000 */
.L_x_15:
[----:B------:R-:W-:Y:S01]  /*0d40*/  SHF.L.U32 R7, R9, 0x1f, RZ ;  /* 0x0000001f09077819 */ /* 0x000fe200000006ff */
[----:B------:R-:W-:-:S12]  /*0d50*/  ULEA UR6, UR4, UR14, 0x3 ;  /* 0x0000000e04067291 */ /* 0x000fd8000f8e183f */
.L_x_16:
[----:B0-----:R-:W-:-:S04]  /*0d60*/  IMAD.U32 R8, RZ, RZ, UR6 ;  /* 0x00000006ff087e24 */ /* 0x001fc8000f8e00ff */
[----:B------:R0:W2:Y:S03]  /*0d70*/  SYNCS.PHASECHK.TRANS64.TRYWAIT P0, [R8+URZ+0x38000], R7 ;  /* 0x03800007080075a7 */ /* 0x0000a6000800017f */
[----:B--2---:R-:W-:Y:S05]  /*0d80*/  @!P0 NANOSLEEP.SYNCS 0x989680 ;  /* 0x009896800000895d */ /* 0x004fea0003900000 */
[----:B------:R-:W2:Y:S02]  /*0d90*/  @!P0 SYNCS.PHASECHK.TRANS64 P0, [R8+URZ+0x38000], R7 ;  /* 0x03800007080085a7 */ /* 0x000ea4000800007f */
[----:B--2---:R-:W-:Y:S05]  /*0da0*/  @!P0 BRA `(.L_x_16) ;  /* 0xfffffffc00ec8947 */ /* 0x004fea000383ffff */
[----:B------:R-:W-:Y:S01]  /*0db0*/  ULEA UR6, UR4, UR15, 0x9 ;  /* 0x0000000f04067291 */ /* 0x000fe2000f8e483f */
[----:B------:R-:W-:Y:S01]  /*0dc0*/  WARPGROUP.ARRIVE ;  /* 0x00000000000079c5 */ /* 0x000fe20000000000 */
[----:B------:R-:W-:Y:S01]  /*0dd0*/  ULEA UR7, UR4, UR16, 0x9 ;  /* 0x0000001004077291 */ /* 0x000fe2000f8e483f */
[----:B------:R-:W-:Y:S01]  /*0de0*/  UMOV UR9, 0x40000040 ;  /* 0x4000004000097882 */ /* 0x000fe20000000000 */
[----:B------:R-:W-:-:S03]  /*0df0*/  UMOV UR11, 0x40000040 ;  /* 0x40000040000b7882 */ /* 0x000fc60000000000 */
[----:B------:R-:W-:Y:S02]  /*0e00*/  UMOV UR8, UR6 ;  /* 0x0000000600087c82 */ /* 0x000fe40008000000 */
[----:B------:R-:W-:Y:S02]  /*0e10*/  UMOV UR10, UR7 ;  /* 0x00000007000a7c82 */ /* 0x000fe40008000000 */
[----:B------:R-:W-:Y:S01]  /*0e20*/  HGMMA.64x64x16.F32.BF16 R24, gdesc[UR8], R24, UP0 ;  /* 0x00e00000081879f0 */ /* 0x000fe2000bf01818 */
        /* <DEDUP_REMOVED lines=14> */
[----:B------:R-:W-:Y:S03]  /*0f10*/  HGMMA.64x64x16.F32.BF16 R24, gdesc[UR8], R24, gsb0 ;  /* 0x00e00000081879f0 */ /* 0x000fe60008001818 */
[----:B------:R-:W-:Y:S02]  /*0f20*/  WARPGROUP.DEPBAR.LE gsb0, 0x1 ;  /* 0x00008000000079c5 */ /* 0x000fe40000010100 */
[----:B------:R-:W-:Y:S05]  /*0f30*/  @!P1 BRA `(.L_x_17) ;  /* 0x0000000000049947 */ /* 0x000fea0003800000 */
[----:B------:R-:W-:Y:S01]  /*0f40*/  BPT.TRAP 0x1 ;  /* 0x000000040000795c */ /* 0x000fe20000300000 */
.L_x_17:
[----:B------:R-:W-:Y:S01]  /*0f50*/  ULEA UR6, UR5, UR14, 0x3 ;  /* 0x0000000e05067291 */ /* 0x000fe2000f8e183f */
[----:B------:R-:W-:-:S03]  /*0f60*/  ISETP.GT.U32.AND P0, PT, R3, 0x1, PT ;  /* 0x000000010300780c */ /* 0x000fc60003f04070 */
[----:B------:R-:W-:-:S04]  /*0f70*/  UIADD3 UR6, UR6, 0x38070, URZ ;  /* 0x0003807006067890 */ /* 0x000fc8000fffe03f */
[----:B------:R-:W-:-:S09]  /*0f80*/  UPRMT UR6, URZ, 0x654, UR6 ;  /* 0x000006543f067896 */ /* 0x000fd20008000006 */
[----:B------:R-:W-:Y:S01]  /*0f90*/  SYNCS.ARRIVE.TRANS64.RED.A1T0 RZ, [UR6], RZ ;  /* 0x000000ffffff79a7 */ /* 0x000fe20008100406 */
[----:B------:R-:W-:Y:S05]  /*0fa0*/  @P0 BRA `(.L_x_18) ;  /* 0x0000000000040947 */ /* 0x000fea0003800000 */
[----:B------:R-:W-:Y:S01]  /*0fb0*/  BPT.TRAP 0x1 ;  /* 0x000000040000795c */ /* 0x000fe20000300000 */
.L_x_18:
[----:B------:R-:W-:Y:S01]  /*0fc0*/  UIADD3 UR4, UR4, 0x1, URZ ;  /* 0x0000000104047890 */ /* 0x000fe2000fffe03f */
[C---:B------:R-:W-:Y:S01]  /*0fd0*/  ISETP.GT.AND P0, PT, R5.reuse, 0x1, PT ;  /* 0x000000010500780c */ /* 0x040fe20003f04270 */
[----:B------:R-:W-:Y:S01]  /*0fe0*/  UIADD3 UR5, UR5, 0x1, URZ ;  /* 0x0000000105057890 */ /* 0x000fe2000fffe03f */
[----:B------:R-:W-:Y:S01]  /*0ff0*/  VIADD R5, R5, 0xffffffff ;  /* 0xffffffff05057836 */ /* 0x000fe20000000000 */
[----:B------:R-:W-:Y:S02]  /*1000*/  UISETP.NE.AND UP0, UPT, UR4, 0xe, UPT ;  /* 0x0000000e0400788c */ /* 0x000fe4000bf05270 */
[----:B------:R-:W-:Y:S02]  /*1010*/  UISETP.NE.AND UP1, UPT, UR5, 0xe, UPT ;  /* 0x0000000e0500788c */ /* 0x000fe4000bf25270 */
[----:B------:R-:W-:Y:S02]  /*1020*/  USEL UR6, URZ, 0x1, UP0 ;  /* 0x000000013f067887 */ /* 0x000fe40008000000 */
[----:B------:R-:W-:-:S02]  /*1030*/  USEL UR4, UR4, URZ, UP0 ;  /* 0x0000003f04047287 */ /* 0x000fc40008000000 */
[----:B------:R-:W-:Y:S02]  /*1040*/  USEL UR5, UR5, URZ, UP1 ;  /* 0x0000003f05057287 */ /* 0x000fe40008800000 */
[----:B------:R-:W-:Y:S01]  /*1050*/  UPLOP3.LUT UP0, UPT, UPT, UPT, UPT, 0x80, 0x0 ;  /* 0x000000000000789c */ /* 0x000fe20003f0f070 */
[----:B------:R-:W-:Y:S01]  /*1060*/  LOP3.LUT R9, R9, UR6, RZ, 0x3c, !PT ;  /* 0x0000000609097c12 */ /* 0x000fe2000f8e3cff */
[----:B------:R-:W-:Y:S09]  /*1070*/  @P0 BRA `(.L_x_19) ;  /* 0xfffffffc00240947 */ /* 0x000ff2000383ffff */
.L_x_14:
[----:B------:R-:W-:Y:S01]  /*1080*/  ISETP.GE.AND P0, PT, R4, 0x1, PT ;  /* 0x000000010400780c */ /* 0x000fe20003f06270 */
[----:B------:R-:W-:-:S12]  /*1090*/  WARPGROUP.DEPBAR.LE gsb0, 0x0 ;  /* 0x00008000000079c5 */ /* 0x000fd80000010000 */
[----:B------:R-:W-:Y:S05]  /*10a0*/  @!P0 BRA `(.L_x_20) ;  /* 0x0000000000488947 */ /* 0x000fea0003800000 */
[----:B------:R-:W-:-:S04]  /*10b0*/  LOP3.LUT R4, R3, 0x1, RZ, 0xfc, !PT ;  /* 0x0000000103047812 */ /* 0x000fc800078efcff */
[----:B------:R-:W-:-:S13]  /*10c0*/  ISETP.NE.AND P0, PT, R4, 0x3, PT ;  /* 0x000000030400780c */ /* 0x000fda0003f05270 */
[----:B------:R-:W-:Y:S05]  /*10d0*/  @!P0 BRA `(.L_x_21) ;  /* 0x0000000000048947 */ /* 0x000fea0003800000 */
[----:B------:R-:W-:Y:S01]  /*10e0*/  BPT.TRAP 0x1 ;  /* 0x000000040000795c */ /* 0x000fe20000300000 */
.L_x_21:
[----:B0-----:R-:W0:Y:S01]  /*10f0*/  S2R R7, SR_CgaCtaId ;  /* 0x0000000000077919 */ /* 0x001e220000008800 */
[----:B------:R-:W-:Y:S02]  /*1100*/  SHF.R.U32.HI R4, RZ, 0x1, R6 ;  /* 0x00000001ff047819 */ /* 0x000fe40000011606 */
[----:B------:R-:W-:-:S03]  /*1110*/  ISETP.GT.U32.AND P0, PT, R3, 0x1, PT ;  /* 0x000000010300780c */ /* 0x000fc60003f04070 */
[----:B------:R-:W-:Y:S01]  /*1120*/  IMAD.WIDE.U32 R4, R4, -0x6db6db6d, RZ ;  /* 0x9249249304047825 */ /* 0x000fe200078e00ff */
[----:B------:R-:W-:-:S04]  /*1130*/  MOV R4, 0x400 ;  /* 0x0000040000047802 */ /* 0x000fc80000000f00 */
[----:B------:R-:W-:-:S05]  /*1140*/  SHF.R.U32.HI R5, RZ, 0x2, R5 ;  /* 0x00000002ff057819 */ /* 0x000fca0000011605 */
[----:B------:R-:W-:Y:S01]  /*1150*/  IMAD R6, R5, -0xe, R6 ;  /* 0xfffffff205067824 */ /* 0x000fe200078e0206 */
[----:B0-----:R-:W-:-:S05]  /*1160*/  LEA R7, R7, R4, 0x18 ;  /* 0x0000000407077211 */ /* 0x001fca00078ec0ff */
[----:B------:R-:W-:-:S04]  /*1170*/  IMAD R6, R6, 0x8, R7 ;  /* 0x0000000806067824 */ /* 0x000fc800078e0207 */
[----:B------:R-:W-:-:S05]  /*1180*/  VIADD R6, R6, 0x38070 ;  /* 0x0003807006067836 */ /* 0x000fca0000000000 */
[----:B------:R-:W-:-:S04]  /*1190*/  PRMT R6, RZ, 0x654, R6 ;  /* 0x00000654ff067816 */ /* 0x000fc80000000006 */
[----:B------:R2:W-:Y:S01]  /*11a0*/  SYNCS.ARRIVE.TRANS64.RED.A1T0 RZ, [R6+URZ], RZ ;  /* 0x000000ff06ff79a7 */ /* 0x0005e2000810043f */
[----:B------:R-:W-:Y:S05]  /*11b0*/  @P0 BRA `(.L_x_20) ;  /* 0x0000000000040947 */ /* 0x000fea0003800000 */
[----:B------:R-:W-:Y:S01]  /*11c0*/  BPT.TRAP 0x1 ;  /* 0x000000040000795c */ /* 0x000fe20000300000 */
.L_x_20:
[----:B------:R-:W4:Y:S01]  /*11d0*/  S2R R4, SR_TID.X ;  /* 0x0000000000047919 */ /* 0x000f220000002100 */
[----:B------:R-:W-:Y:S01]  /*11e0*/  ULDC.64 UR4, c[0x0][0x280] ;  /* 0x0000a00000047ab9 */ /* 0x000fe20000000a00 */
[----:B------:R-:W0:Y:S01]  /*11f0*/  S2R R9, SR_CTAID.Y ;  /* 0x0000000000097919 */ /* 0x000e220000002600 */
[----:B------:R-:W1:Y:S01]  /*1200*/  S2R R11, SR_CTAID.X ;  /* 0x00000000000b7919 */ /* 0x000e620000002500 */
[----:B----4-:R-:W-:-:S04]  /*1210*/  SHF.R.S32.HI R3, RZ, 0x1f, R4 ;  /* 0x0000001fff037819 */ /* 0x010fc80000011404 */
[----:B------:R-:W-:Y:S01]  /*1220*/  LEA.HI R3, R3, R4, RZ, 0x7 ;  /* 0x0000000403037211 */ /* 0x000fe200078f38ff */
[----:B0-----:R-:W-:-:S03]  /*1230*/  IMAD.SHL.U32 R9, R9, 0x40, RZ ;  /* 0x0000004009097824 */ /* 0x001fc600078e00ff */
[----:B------:R-:W-:Y:S02]  /*1240*/  LOP3.LUT R3, R3, 0xffffff80, RZ, 0xc0, !PT ;  /* 0xffffff8003037812 */ /* 0x000fe400078ec0ff */
[----:B------:R-:W-:-:S03]  /*1250*/  ISETP.GE.AND P0, PT, R9, UR5, PT ;  /* 0x0000000509007c0c */ /* 0x000fc6000bf06270 */
[----:B------:R-:W-:Y:S02]  /*1260*/  IMAD.IADD R5, R4, 0x1, -R3 ;  /* 0x0000000104057824 */ /* 0x000fe400078e0a03 */
[----:B-1----:R-:W-:-:S03]  /*1270*/  IMAD.SHL.U32 R3, R11, 0x40, RZ ;  /* 0x000000400b037824 */ /* 0x002fc600078e00ff */
[----:B------:R-:W-:Y:S02]  /*1280*/  SHF.R.S32.HI R8, RZ, 0x1f, R5 ;  /* 0x0000001fff087819 */ /* 0x000fe40000011405 */
[----:B------:R-:W-:Y:S02]  /*1290*/  ISETP.GE.OR P0, PT, R3, UR4, P0 ;  /* 0x0000000403007c0c */ /* 0x000fe40008706670 */
[----:B------:R-:W-:-:S04]  /*12a0*/  LEA.HI R4, R8, R5, RZ, 0x2 ;  /* 0x0000000508047211 */ /* 0x000fc800078f10ff */
[--C-:B------:R-:W-:Y:S02]  /*12b0*/  SHF.R.S32.HI R12, RZ, 0x2, R4.reuse ;  /* 0x00000002ff0c7819 */ /* 0x100fe40000011404 */
[----:B------:R-:W-:-:S04]  /*12c0*/  SHF.R.S32.HI R7, RZ, 0x1f, R4 ;  /* 0x0000001fff077819 */ /* 0x000fc80000011404 */
[----:B------:R-:W-:-:S04]  /*12d0*/  LEA.HI R7, R7, R12, RZ, 0x3 ;  /* 0x0000000c07077211 */ /* 0x000fc800078f18ff */
[----:B------:R-:W-:Y:S01]  /*12e0*/  LOP3.LUT R13, R7, 0xfffffff8, RZ, 0xc0, !PT ;  /* 0xfffffff8070d7812 */ /* 0x000fe200078ec0ff */
[----:B------:R-:W-:Y:S06]  /*12f0*/  @P0 EXIT ;  /* 0x000000000000094d */ /* 0x000fec0003800000 */
[----:B--2---:R-:W0:Y:S01]  /*1300*/  LDC.64 R6, c[0x0][0x5d0] ;  /* 0x00017400ff067b82 */ /* 0x004e220000000a00 */
[----:B------:R-:W-:Y:S01]  /*1310*/  LOP3.LUT R10, R4, 0x7ffffffc, RZ, 0xc0, !PT ;  /* 0x7ffffffc040a7812 */ /* 0x000fe200078ec0ff */
[----:B------:R-:W-:Y:S01]  /*1320*/  IMAD.IADD R4, R12, 0x1, -R13 ;  /* 0x000000010c047824 */ /* 0x000fe200078e0a0d */
[----:B------:R-:W-:Y:S02]  /*1330*/  LEA.HI R8, R8, R5, RZ, 0x5 ;  /* 0x0000000508087211 */ /* 0x000fe400078f28ff */
[----:B---3-5:R-:W-:Y:S01]  /*1340*/  FSETP.NEU.AND P1, PT, R2, RZ, PT ;  /* 0x000000ff0200720b */ /* 0x028fe20003f2d000 */
[----:B------:R-:W-:Y:S01]  /*1350*/  IMAD.IADD R10, R5, 0x1, -R10 ;  /* 0x00000001050a7824 */ /* 0x000fe200078e0a0a */
[----:B------:R-:W-:Y:S02]  /*1360*/  SHF.R.S32.HI R5, RZ, 0x1f, R4 ;  /* 0x0000001fff057819 */ /* 0x000fe40000011404 */
[----:B------:R-:W-:Y:S01]  /*1370*/  SHF.R.S32.HI R13, RZ, 0x5, R8 ;  /* 0x00000005ff0d7819 */ /* 0x000fe20000011408 */
[----:B------:R-:W-:-:S02]  /*1380*/  IMAD.SHL.U32 R12, R10, 0x2, RZ ;  /* 0x000000020a0c7824 */ /* 0x000fc400078e00ff */
[----:B------:R-:W-:-:S03]  /*1390*/  IMAD.WIDE R10, R11, 0x40, R4 ;  /* 0x000000400b0a7825 */ /* 0x000fc600078e0204 */
[----:B------:R-:W-:Y:S01]  /*13a0*/  SHF.R.S32.HI R14, RZ, 0x1f, R12 ;  /* 0x0000001fff0e7819 */ /* 0x000fe2000001140c */
[----:B------:R-:W-:Y:S01]  /*13b0*/  IMAD R5, R13, -0x10, -R3 ;  /* 0xfffffff00d057824 */ /* 0x000fe200078e0a03 */
[----:B------:R-:W-:Y:S01]  /*13c0*/  IADD3 R8, P0, R9, R12, RZ ;  /* 0x0000000c09087210 */ /* 0x000fe20007f1e0ff */
[----:B------:R-:W-:Y:S01]  /*13d0*/  IMAD.WIDE R10, R13, 0x10, R10 ;  /* 0x000000100d0a7825 */ /* 0x000fe200078e020a */
[----:B------:R-:W-:Y:S02]  /*13e0*/  IADD3 R3, -R12, UR5, -R9 ;  /* 0x000000050c037c10 */ /* 0x000fe4000fffe909 */
[----:B------:R-:W-:Y:S02]  /*13f0*/  LEA.HI.X.SX32 R9, R9, R14, 0x1, P0 ;  /* 0x0000000e09097211 */ /* 0x000fe400000f0eff */
[----:B------:R-:W-:Y:S01]  /*1400*/  IADD3 R4, R5, UR4, -R4 ;  /* 0x0000000405047c10 */ /* 0x000fe2000fffe804 */
[-C--:B0-----:R-:W-:Y:S01]  /*1410*/  IMAD R5, R11, R6.reuse, RZ ;  /* 0x000000060b057224 */ /* 0x081fe200078e02ff */
[----:B------:R-:W-:Y:S01]  /*1420*/  ISETP.GT.AND P0, PT, R3, RZ, PT ;  /* 0x000000ff0300720c */ /* 0x000fe20003f04270 */
[----:B------:R-:W-:Y:S01]  /*1430*/  IMAD.WIDE.U32 R12, R10, R6, R8 ;  /* 0x000000060a0c7225 */ /* 0x000fe200078e0008 */
[----:B------:R-:W-:-:S02]  /*1440*/  SHF.L.U64.HI R16, R6, 0x3, R7 ;  /* 0x0000000306107819 */ /* 0x000fc40000010207 */
[----:B------:R-:W-:Y:S01]  /*1450*/  ISETP.GT.AND P2, PT, R4, RZ, P0 ;  /* 0x000000ff0400720c */ /* 0x000fe20000744270 */
[----:B------:R-:W-:Y:S02]  /*1460*/  IMAD R5, R10, R7, R5 ;  /* 0x000000070a057224 */ /* 0x000fe400078e0205 */
[----:B------:R-:W-:Y:S02]  /*1470*/  IMAD.SHL.U32 R17, R6, 0x8, RZ ;  /* 0x0000000806117824 */ /* 0x000fe400078e00ff */
[----:B------:R-:W-:Y:S01]  /*1480*/  IMAD.IADD R19, R13, 0x1, R5 ;  /* 0x000000010d137824 */ /* 0x000fe200078e0205 */
[----:B------:R-:W-:Y:S07]  /*1490*/  @!P1 BRA `(.L_x_22) ;  /* 0x00000018001c9947 */ /* 0x000fee0003800000 */
[----:B------:R-:W-:Y:S01]  /*14a0*/  ULDC.64 UR6, c[0x0][0x5b0] ;  /* 0x00016c0000067ab9 */ /* 0x000fe20000000a00 */
[----:B------:R-:W-:Y:S01]  /*14b0*/  ULDC.64 UR8, c[0x0][0x5a8] ;  /* 0x00016a0000087ab9 */ /* 0x000fe20000000a00 */
[----:B------:R-:W-:Y:S01]  /*14c0*/  IMAD R5, R11, UR6, RZ ;  /* 0x000000060b057c24 */ /* 0x000fe2000f8e02ff */
[----:B------:R-:W-:Y:S01]  /*14d0*/  ULDC.64 UR4, c[0x0][0x5c8] ;  /* 0x0001720000047ab9 */ /* 0x000fe20000000a00 */
[----:B------:R-:W-:-:S04]  /*14e0*/  IMAD.WIDE.U32 R14, R10, UR6, R8 ;  /* 0x000000060a0e7c25 */ /* 0x000fc8000f8e0008 */
[----:B------:R-:W-:Y:S01]  /*14f0*/  IMAD R5, R10, UR7, R5 ;  /* 0x000000070a057c24 */ /* 0x000fe2000f8e0205 */
[----:B------:R-:W-:-:S03]  /*1500*/  LEA R6, P1, R14, UR8, 0x1 ;  /* 0x000000080e067c11 */ /* 0x000fc6000f8208ff */
[----:B------:R-:W-:-:S05]  /*1510*/  IMAD.IADD R7, R15, 0x1, R5 ;  /* 0x000000010f077824 */ /* 0x000fca00078e0205 */
[----:B------:R-:W-:-:S05]  /*1520*/  LEA.HI.X R7, R14, UR9, R7, 0x1, P1 ;  /* 0x000000090e077c11 */ /* 0x000fca00088f0c07 */
[----:B------:R-:W2:Y:S01]  /*1530*/  @P2 LDG.E.LTC128B.U16 R13, desc[UR12][R6.64] ;  /* 0x0000000c060d2981 */ /* 0x000ea2000c1e1520 */
[----:B------:R-:W-:Y:S01]  /*1540*/  LEA R14, P4, R12, UR4, 0x1 ;  /* 0x000000040c0e7c11 */ /* 0x000fe2000f8808ff */
[----:B------:R-:W-:Y:S01]  /*1550*/  BSSY B0, `(.L_x_23) ;  /* 0x000000d000007945 */ /* 0x000fe20003800000 */
[----:B------:R-:W-:-:S04]  /*1560*/  ISETP.GT.AND P1, PT, R3, 0x1, PT ;  /* 0x000000010300780c */ /* 0x000fc80003f24270 */
[----:B------:R-:W-:Y:S01]  /*1570*/  ISETP.GT.AND P3, PT, R4, RZ, P1 ;  /* 0x000000ff0400720c */ /* 0x000fe20000f64270 */
[----:B--2---:R-:W-:-:S04]  /*1580*/  IMAD.U32 R15, R13, 0x10000, RZ ;  /* 0x000100000d0f7824 */ /* 0x004fc800078e00ff */
[----:B------:R-:W-:-:S04]  /*1590*/  FMUL R15, R15, R2 ;  /* 0x000000020f0f7220 */ /* 0x000fc80000400000 */
[----:B------:R-:W-:-:S05]  /*15a0*/  FFMA R15, R24, R0, R15 ;  /* 0x00000000180f7223 */ /* 0x000fca000000000f */
[----:B------:R-:W-:Y:S02]  /*15b0*/  F2FP.BF16.F32.PACK_AB R18, RZ, R15 ;  /* 0x0000000fff12723e */ /* 0x000fe400000010ff */
[----:B------:R-:W-:Y:S02]  /*15c0*/  LEA.HI.X R15, R12, UR5, R19, 0x1, P4 ;  /* 0x000000050c0f7c11 */ /* 0x000fe4000a0f0c13 */
[----:B------:R-:W-:Y:S02]  /*15d0*/  PRMT R12, R18, 0x7610, R12 ;  /* 0x00007610120c7816 */ /* 0x000fe4000000000c */
[----:B------:R-:W-:-:S03]  /*15e0*/  PRMT R18, R13, 0x7610, R18 ;  /* 0x000076100d127816 */ /* 0x000fc60000000012 */
[----:B------:R0:W-:Y:S01]  /*15f0*/  @P2 STG.E.U16 desc[UR12][R14.64], R12 ;  /* 0x0000000c0e002986 */ /* 0x0001e2000c10150c */
[----:B------:R-:W-:Y:S05]  /*1600*/  @!P3 BRA `(.L_x_24) ;  /* 0x000000000004b947 */ /* 0x000fea0003800000 */
[----:B------:R1:W5:Y:S02]  /*1610*/  LDG.E.LTC128B.U16 R18, desc[UR12][R6.64+0x2] ;  /* 0x0000020c06127981 */ /* 0x000364000c1e1520 */
.L_x_24:
[----:B------:R-:W-:Y:S05]  /*1620*/  BSYNC B0 ;  /* 0x0000000000007941 */ /* 0x000fea0003800000 */
.L_x_23:
[----:B------:R-:W-:Y:S01]  /*1630*/  USHF.L.U32 UR5, UR6, 0x3, URZ ;  /* 0x0000000306057899 */ /* 0x000fe2000800063f */
[----:B-----5:R-:W-:Y:S01]  /*1640*/  IMAD.U32 R11, R18, 0x10000, RZ ;  /* 0x00010000120b7824 */ /* 0x020fe200078e00ff */
[----:B------:R-:W-:Y:S01]  /*1650*/  USHF.L.U64.HI UR4, UR6, 0x3, UR7 ;  /* 0x0000000306047899 */ /* 0x000fe20008010207 */
[----:B------:R-:W-:Y:S02]  /*1660*/  ISETP.GT.AND P0, PT, R4, 0x8, P0 ;  /* 0x000000080400780c */ /* 0x000fe40000704270 */
[----:B------:R-:W-:Y:S01]  /*1670*/  FMUL R20, R11, R2 ;  /* 0x000000020b147220 */ /* 0x000fe20000400000 */
[----:B0-----:R-:W-:Y:S02]  /*1680*/  IMAD.U32 R12, RZ, RZ, UR5 ;  /* 0x00000005ff0c7e24 */ /* 0x001fe4000f8e00ff */
[----:B------:R-:W-:Y:S02]  /*1690*/  IMAD.U32 R13, RZ, RZ, UR4 ;  /* 0x00000004ff0d7e24 */ /* 0x000fe4000f8e00ff */
[----:B------:R-:W-:Y:S01]  /*16a0*/  FFMA R20, R25, R0, R20 ;  /* 0x0000000019147223 */ /* 0x000fe20000000014 */
[----:B------:R-:W-:-:S04]  /*16b0*/  IMAD.WIDE.U32 R12, R10, UR6, R12 ;  /* 0x000000060a0c7c25 */ /* 0x000fc8000f8e000c */
[----:B------:R-:W-:Y:S02]  /*16c0*/  F2FP.BF16.F32.PACK_AB R20, RZ, R20 ;  /* 0x00000014ff14723e */ /* 0x000fe400000010ff */
[----:B------:R-:W-:Y:S01]  /*16d0*/  IADD3 R10, P2, R8, R12, RZ ;  /* 0x0000000c080a7210 */ /* 0x000fe20007f5e0ff */
[----:B------:R-:W-:-:S03]  /*16e0*/  @P3 IMAD.MOV.U32 R12, RZ, RZ, R14 ;  /* 0x000000ffff0c3224 */ /* 0x000fc600078e000e */
[----:B------:R-:W-:Y:S01]  /*16f0*/  IADD3.X R5, R9, R5, R13, P2, !PT ;  /* 0x0000000509057210 */ /* 0x000fe200017fe40d */
[----:B------:R-:W-:Y:S01]  /*1700*/  @P3 IMAD.MOV.U32 R13, RZ, RZ, R15 ;  /* 0x000000ffff0d3224 */ /* 0x000fe200078e000f */
[----:B------:R-:W-:-:S04]  /*1710*/  LEA R8, P2, R10, UR8, 0x1 ;  /* 0x000000080a087c11 */ /* 0x000fc8000f8408ff */
[----:B------:R-:W-:Y:S01]  /*1720*/  LEA.HI.X R9, R10, UR9, R5, 0x1, P2 ;  /* 0x000000090a097c11 */ /* 0x000fe200090f0c05 */
[----:B------:R0:W-:Y:S04]  /*1730*/  @P3 STG.E.U16 desc[UR12][R12.64+0x2], R20 ;  /* 0x000002140c003986 */ /* 0x0001e8000c10150c */
[----:B------:R-:W2:Y:S01]  /*1740*/  @P0 LDG.E.LTC128B.U16 R18, desc[UR12][R8.64] ;  /* 0x0000000c08120981 */ /* 0x000ea2000c1e1520 */
[C---:B------:R-:W-:Y:S01]  /*1750*/  SHF.L.U64.HI R11, R17.reuse, 0x1, R16 ;  /* 0x00000001110b7819 */ /* 0x040fe20000010210 */
[----:B------:R-:W-:Y:S01]  /*1760*/  BSSY B0, `(.L_x_25) ;  /* 0x000000b000007945 */ /* 0x000fe20003800000 */
[----:B------:R-:W-:Y:S02]  /*1770*/  LEA R10, P2, R17, R14, 0x1 ;  /* 0x0000000e110a7211 */ /* 0x000fe400078408ff */
[----:B------:R-:W-:-:S03]  /*1780*/  ISETP.GT.AND P1, PT, R4, 0x8, P1 ;  /* 0x000000080400780c */ /* 0x000fc60000f24270 */
[----:B------:R-:W-:Y:S02]  /*1790*/  IMAD.X R11, R11, 0x1, R15, P2 ;  /* 0x000000010b0b7824 */ /* 0x000fe400010e060f */
[----:B--2---:R-:W-:-:S04]  /*17a0*/  IMAD.U32 R5, R18, 0x10000, RZ ;  /* 0x0001000012057824 */ /* 0x004fc800078e00ff */
[----:B------:R-:W-:-:S04]  /*17b0*/  FMUL R5, R5, R2 ;  /* 0x0000000205057220 */ /* 0x000fc80000400000 */
[----:B------:R-:W-:-:S05]  /*17c0*/  FFMA R5, R26, R0, R5 ;  /* 0x000000001a057223 */ /* 0x000fca0000000005 */
[----:B------:R-:W-:-:S05]  /*17d0*/  F2FP.BF16.F32.PACK_AB R5, RZ, R5 ;  /* 0x00000005ff05723e */ /* 0x000fca00000010ff */
[----:B------:R0:W-:Y:S01]  /*17e0*/  @P0 STG.E.U16 desc[UR12][R10.64], R5 ;  /* 0x000000050a000986 */ /* 0x0001e2000c10150c */
[----:B------:R-:W-:Y:S05]  /*17f0*/  @!P1 BRA `(.L_x_26) ;  /* 0x0000000000049947 */ /* 0x000fea0003800000 */
[----:B------:R2:W5:Y:S02]  /*1800*/  LDG.E.LTC128B.U16 R18, desc[UR12][R8.64+0x2] ;  /* 0x0000020c08127981 */ /* 0x000564000c1e1520 */
.L_x_26:
[----:B------:R-:W-:Y:S05]  /*1810*/  BSYNC B0 ;  /* 0x0000000000007941 */ /* 0x000fea0003800000 */
.L_x_25:
[----:B0----5:R-:W-:Y:S01]  /*1820*/  IMAD.U32 R5, R18, 0x10000, RZ ;  /* 0x0001000012057824 */ /* 0x021fe200078e00ff */
[----:B------:R-:W-:Y:S01]  /*1830*/  ISETP.GT.AND P0, PT, R3, 0x8, PT ;  /* 0x000000080300780c */ /* 0x000fe20003f04270 */
[----:B------:R-:W-:Y:S02]  /*1840*/  BSSY B0, `(.L_x_27) ;  /* 0x0000008000007945 */ /* 0x000fe40003800000 */
[----:B------:R-:W-:Y:S01]  /*1850*/  FMUL R12, R5, R2 ;  /* 0x00000002050c7220 */ /* 0x000fe20000400000 */
[----:B------:R-:W-:-:S03]  /*1860*/  ISETP.GT.AND P2, PT, R4, RZ, P0 ;  /* 0x000000ff0400720c */ /* 0x000fc60000744270 */
[----:B------:R-:W-:-:S05]  /*1870*/  FFMA R12, R27, R0, R12 ;  /* 0x000000001b0c7223 */ /* 0x000fca000000000c */
[----:B------:R-:W-:-:S05]  /*1880*/  F2FP.BF16.F32.PACK_AB R12, RZ, R12 ;  /* 0x0000000cff0c723e */ /* 0x000fca00000010ff */
[----:B------:R0:W-:Y:S01]  /*1890*/  @P1 STG.E.U16 desc[UR12][R10.64+0x2], R12 ;  /* 0x0000020c0a001986 */ /* 0x0001e2000c10150c */
[----:B------:R-:W-:Y:S05]  /*18a0*/  @!P2 BRA `(.L_x_28) ;  /* 0x000000000004a947 */ /* 0x000fea0003800000 */
[----:B------:R3:W5:Y:S02]  /*18b0*/  LDG.E.LTC128B.U16 R18, desc[UR12][R6.64+0x10] ;  /* 0x0000100c06127981 */ /* 0x000764000c1e1520 */
.L_x_28:
[----:B------:R-:W-:Y:S05]  /*18c0*/  BSYNC B0 ;  /* 0x0000000000007941 */ /* 0x000fea0003800000 */
.L_x_27:
[----:B-----5:R-:W-:Y:S01]  /*18d0*/  IMAD.U32 R5, R18, 0x10000, RZ ;  /* 0x0001000012057824 */ /* 0x020fe200078e00ff */
[----:B------:R-:W-:Y:S01]  /*18e0*/  ISETP.GT.AND P1, PT, R3, 0x9, PT ;  /* 0x000000090300780c */ /* 0x000fe20003f24270 */
[----:B0-----:R-:W-:Y:S01]  /*18f0*/  @P2 IMAD.MOV.U32 R12, RZ, RZ, R14 ;  /* 0x000000ffff0c2224 */ /* 0x001fe200078e000e */
[----:B------:R-:W-:Y:S01]  /*1900*/  BSSY B0, `(.L_x_29) ;  /* 0x0000009000007945 */ /* 0x000fe20003800000 */
[----:B------:R-:W-:Y:S01]  /*1910*/  FMUL R5, R5, R2 ;  /* 0x0000000205057220 */ /* 0x000fe20000400000 */
[----:B------:R-:W-:Y:S01]  /*1920*/  @P2 IMAD.MOV.U32 R13, RZ, RZ, R15 ;  /* 0x000000ffff0d2224 */ /* 0x000fe200078e000f */
[----:B------:R-:W-:Y:S02]  /*1930*/  ISETP.GT.AND P3, PT, R4, RZ, P1 ;  /* 0x000000ff0400720c */ /* 0x000fe40000f64270 */
[----:B------:R-:W-:-:S05]  /*1940*/  FFMA R5, R28, R0, R5 ;  /* 0x000000001c057223 */ /* 0x000fca0000000005 */
[----:B------:R-:W-:-:S05]  /*1950*/  F2FP.BF16.F32.PACK_AB R5, RZ, R5 ;  /* 0x00000005ff05723e */ /* 0x000fca00000010ff */
[----:B------:R0:W-:Y:S01]  /*1960*/  @P2 STG.E.U16 desc[UR12][R12.64+0x10], R5 ;  /* 0x000010050c002986 */ /* 0x0001e2000c10150c */
[----:B------:R-:W-:Y:S05]  /*1970*/  @!P3 BRA `(.L_x_30) ;  /* 0x000000000004b947 */ /* 0x000fea0003800000 */
[----:B------:R4:W5:Y:S02]  /*1980*/  LDG.E.LTC128B.U16 R18, desc[UR12][R6.64+0x12] ;  /* 0x0000120c06127981 */ /* 0x000964000c1e1520 */
.L_x_30:
[----:B------:R-:W-:Y:S05]  /*1990*/  BSYNC B0 ;  /* 0x0000000000007941 */ /* 0x000fea0003800000 */
.L_x_29:
[----:B0----5:R-:W-:Y:S01]  /*19a0*/  IMAD.U32 R5, R18, 0x10000, RZ ;  /* 0x0001000012057824 */ /* 0x021fe200078e00ff */
[----:B------:R-:W-:Y:S01]  /*19b0*/  ISETP.GT.AND P0, PT, R4, 0x8, P0 ;  /* 0x000000080400780c */ /* 0x000fe20000704270 */
[----:B------:R-:W-:Y:S01]  /*19c0*/  @P3 IMAD.MOV.U32 R13, RZ, RZ, R15 ;  /* 0x000000ffff0d3224 */ /* 0x000fe200078e000f */
[----:B------:R-:W-:Y:S01]  /*19d0*/  BSSY B0, `(.L_x_31) ;  /* 0x0000009000007945 */ /* 0x000fe20003800000 */
[----:B------:R-:W-:-:S04]  /*19e0*/  FMUL R12, R5, R2 ;  /* 0x00000002050c7220 */ /* 0x000fc80000400000 */
[----:B------:R-:W-:-:S05]  /*19f0*/  FFMA R12, R29, R0, R12 ;  /* 0x000000001d0c7223 */ /* 0x000fca000000000c */
[----:B------:R-:W-:-:S04]  /*1a00*/  F2FP.BF16.F32.PACK_AB R12, RZ, R12 ;  /* 0x0000000cff0c723e */ /* 0x000fc800000010ff */
[----:B------:R-:W-:Y:S01]  /*1a10*/  PRMT R5, R12, 0x7610, R5 ;  /* 0x000076100c057816 */ /* 0x000fe20000000005 */
[----:B------:R-:W-:-:S05]  /*1a20*/  @P3 IMAD.MOV.U32 R12, RZ, RZ, R14 ;  /* 0x000000ffff0c3224 */ /* 0x000fca00078e000e */
[----:B------:R0:W-:Y:S01]  /*1a30*/  @P3 STG.E.U16 desc[UR12][R12.64+0x12], R5 ;  /* 0x000012050c003986 */ /* 0x0001e2000c10150c */
[----:B------:R-:W-:Y:S05]  /*1a40*/  @!P0 BRA `(.L_x_32) ;  /* 0x0000000000048947 */ /* 0x000fea0003800000 */
[----:B------:R0:W5:Y:S02]  /*1a50*/  LDG.E.LTC128B.U16 R18, desc[UR12][R8.64+0x10] ;  /* 0x0000100c08127981 */ /* 0x000164000c1e1520 */
.L_x_32:
[----:B------:R-:W-:Y:S05]  /*1a60*/  BSYNC B0 ;  /* 0x0000000000007941 */ /* 0x000fea0003800000 */
.L_x_31:
[----:B0----5:R-:W-:Y:S01]  /*1a70*/  IMAD.U32 R5, R18, 0x10000, RZ ;  /* 0x0001000012057824 */ /* 0x021fe200078e00ff */
[----:B------:R-:W-:Y:S01]  /*1a80*/  ISETP.GT.AND P1, PT, R4, 0x8, P1 ;  /* 0x000000080400780c */ /* 0x000fe20000f24270 */
[----:B------:R-:W-:Y:S02]  /*1a90*/  BSSY B0, `(.L_x_33) ;  /* 0x0000007000007945 */ /* 0x000fe40003800000 */
[----:B------:R-:W-:-:S04]  /*1aa0*/  FMUL R5, R5, R2 ;  /* 0x0000000205057220 */ /* 0x000fc80000400000 */
[----:B------:R-:W-:-:S05]  /*1ab0*/  FFMA R5, R30, R0, R5 ;  /* 0x000000001e057223 */ /* 0x000fca0000000005 */
[----:B------:R-:W-:-:S05]  /*1ac0*/  F2FP.BF16.F32.PACK_AB R5, RZ, R5 ;  /* 0x00000005ff05723e */ /* 0x000fca00000010ff */
[----:B------:R0:W-:Y:S01]  /*1ad0*/  @P0 STG.E.U16 desc[UR12][R10.64+0x10], R5 ;  /* 0x000010050a000986 */ /* 0x0001e2000c10150c */
[----:B------:R-:W-:Y:S05]  /*1ae0*/  @!P1 BRA `(.L_x_34) ;  /* 0x0000000000049947 */ /* 0x000fea0003800000 */
[----:B------:R0:W5:Y:S02]  /*1af0*/  LDG.E.LTC128B.U16 R18, desc[UR12][R8.64+0x12] ;  /* 0x0000120c08127981 */ /* 0x000164000c1e1520 */
.L_x_34:
[----:B------:R-:W-:Y:S05]  /*1b00*/  BSYNC B0 ;  /* 0x0000000000007941 */ /* 0x000fea0003800000 */
.L_x_33:
        /* <DEDUP_REMOVED lines=10> */
.L_x_36:
[----:B------:R-:W-:Y:S05]  /*1bb0*/  BSYNC B0 ;  /* 0x0000000000007941 */ /* 0x000fea0003800000 */
.L_x_35:
        /* <DEDUP_REMOVED lines=12> */
.L_x_38:
[----:B------:R-:W-:Y:S05]  /*1c80*/  BSYNC B0 ;  /* 0x0000000000007941 */ /* 0x000fea0003800000 */
.L_x_37:
        /* <DEDUP_REMOVED lines=12> */
.L_x_40:
[----:B------:R-:W-:Y:S05]  /*1d50*/  BSYNC B0 ;  /* 0x0000000000007941 */ /* 0x000fea0003800000 */
.L_x_39:
        /* <DEDUP_REMOVED lines=9> */
.L_x_42:
[----:B------:R-:W-:Y:S05]  /*1df0*/  BSYNC B0 ;  /* 0x0000000000007941 */ /* 0x000fea0003800000 */
.L_x_41:
        /* <DEDUP_REMOVED lines=10> */
.L_x_44:
[----:B------:R-:W-:Y:S05]  /*1ea0*/  BSYNC B0 ;  /* 0x0000000000007941 */ /* 0x000fea0003800000 */
.L_x_43:
        /* <DEDUP_REMOVED lines=12> */
.L_x_46:
[----:B------:R-:W-:Y:S05]  /*1f70*/  BSYNC B0 ;  /* 0x0000000000007941 */ /* 0x000fea0003800000 */
.L_x_45:
        /* <DEDUP_REMOVED lines=12> */
.L_x_48:
[----:B------:R-:W-:Y:S05]  /*2040*/  BSYNC B0 ;  /* 0x0000000000007941 */ /* 0x000fea0003800000 */
.L_x_47:
        /* <DEDUP_REMOVED lines=9> */
.L_x_50:
[----:B------:R-:W-:Y:S05]  /*20e0*/  BSYNC B0 ;  /* 0x0000000000007941 */ /* 0x000fea0003800000 */
.L_x_49:
        /* <DEDUP_REMOVED lines=10> */
.L_x_52:
[----:B------:R-:W-:Y:S05]  /*2190*/  BSYNC B0 ;  /* 0x0000000000007941 */ /* 0x000fea0003800000 */
.L_x_51:
        /* <DEDUP_REMOVED lines=12> */
.L_x_54:
[----:B------:R-:W-:Y:S05]  /*2260*/  BSYNC B0 ;  /* 0x0000000000007941 */ /* 0x000fea0003800000 */
.L_x_53:
        /* <DEDUP_REMOVED lines=12> */
.L_x_56:
[----:B------:R-:W-:Y:S05]  /*2330*/  BSYNC B0 ;  /* 0x0000000000007941 */ /* 0x000fea0003800000 */
.L_x_55:
        /* <DEDUP_REMOVED lines=9> */
.L_x_58:
[----:B------:R-:W-:Y:S05]  /*23d0*/  BSYNC B0 ;  /* 0x0000000000007941 */ /* 0x000fea0003800000 */
.L_x_57:
        /* <DEDUP_REMOVED lines=10> */
.L_x_60:
[----:B------:R-:W-:Y:S05]  /*2480*/  BSYNC B0 ;  /* 0x0000000000007941 */ /* 0x000fea0003800000 */
.L_x_59:
        /* <DEDUP_REMOVED lines=12> */
.L_x_62:
[----:B------:R-:W-:Y:S05]  /*2550*/  BSYNC B0 ;  /* 0x0000000000007941 */ /* 0x000fea0003800000 */
.L_x_61:
        /* <DEDUP_REMOVED lines=12> */
.L_x_64:
[----:B------:R-:W-:Y:S05]  /*2620*/  BSYNC B0 ;  /* 0x0000000000007941 */ /* 0x000fea0003800000 */
.L_x_63:
        /* <DEDUP_REMOVED lines=9> */
.L_x_66:
[----:B------:R-:W-:Y:S05]  /*26c0*/  BSYNC B0 ;  /* 0x0000000000007941 */ /* 0x000fea0003800000 */
.L_x_65:
        /* <DEDUP_REMOVED lines=10> */
.L_x_68:
[----:B------:R-:W-:Y:S05]  /*2770*/  BSYNC B0 ;  /* 0x0000000000007941 */ /* 0x000fea0003800000 */
.L_x_67:
        /* <DEDUP_REMOVED lines=12> */
.L_x_70:
[----:B------:R-:W-:Y:S05]  /*2840*/  BSYNC B0 ;  /* 0x0000000000007941 */ /* 0x000fea0003800000 */
.L_x_69:
        /* <DEDUP_REMOVED lines=12> */
.L_x_72:
[----:B------:R-:W-:Y:S05]  /*2910*/  BSYNC B0 ;  /* 0x0000000000007941 */ /* 0x000fea0003800000 */
.L_x_71:
        /* <DEDUP_REMOVED lines=9> */
.L_x_74:
[----:B------:R-:W-:Y:S05]  /*29b0*/  BSYNC B0 ;  /* 0x0000000000007941 */ /* 0x000fea0003800000 */
.L_x_73:
        /* <DEDUP_REMOVED lines=10> */
.L_x_76:
[----:B------:R-:W-:Y:S05]  /*2a60*/  BSYNC B0 ;  /* 0x0000000000007941 */ /* 0x000fea0003800000 */
.L_x_75:
        /* <DEDUP_REMOVED lines=12> */
.L_x_78:
[----:B------:R-:W-:Y:S05]  /*2b30*/  BSYNC B0 ;  /* 0x0000000000007941 */ /* 0x000fea0003800000 */
.L_x_77:
[----:B-----5:R-:W-:Y:S01]  /*2b40*/  IMAD.U32 R3, R18, 0x10000, RZ ;  /* 0x0001000012037824 */ /* 0x020fe200078e00ff */
[----:B------:R-:W-:Y:S01]  /*2b50*/  ISETP.GT.AND P0, PT, R4, 0x8, P0 ;  /* 0x000000080400780c */ /* 0x000fe20000704270 */
[----:B------:R-:W-:Y:S02]  /*2b60*/  BSSY B0, `(.L_x_79) ;  /* 0x0000007000007945 */ /* 0x000fe40003800000 */
[----:B01-34-:R-:W-:-:S04]  /*2b70*/  FMUL R6, R3, R2 ;  /* 0x0000000203067220 */ /* 0x01bfc80000400000 */
[----:B------:R-:W-:-:S05]  /*2b80*/  FFMA R6, R53, R0, R6 ;  /* 0x0000000035067223 */ /* 0x000fca0000000006 */
[----:B------:R-:W-:-:S05]  /*2b90*/  F2FP.BF16.F32.PACK_AB R6, RZ, R6 ;  /* 0x00000006ff06723e */ /* 0x000fca00000010ff */
[----:B------:R0:W-:Y:S01]  /*2ba0*/  @P3 STG.E.U16 desc[UR12][R14.64+0x72], R6 ;  /* 0x000072060e003986 */ /* 0x0001e2000c10150c */
[----:B------:R-:W-:Y:S05]  /*2bb0*/  @!P0 BRA `(.L_x_80) ;  /* 0x0000000000048947 */ /* 0x000fea0003800000 */
[----:B------:R1:W5:Y:S02]  /*2bc0*/  LDG.E.LTC128B.U16 R18, desc[UR12][R8.64+0x70] ;  /* 0x0000700c08127981 */ /* 0x000364000c1e1520 */
.L_x_80:
[----:B------:R-:W-:Y:S05]  /*2bd0*/  BSYNC B0 ;  /* 0x0000000000007941 */ /* 0x000fea0003800000 */
.L_x_79:
[----:B-----5:R-:W-:Y:S01]  /*2be0*/  IMAD.U32 R3, R18, 0x10000, RZ ;  /* 0x0001000012037824 */ /* 0x020fe200078e00ff */
[----:B------:R-:W-:Y:S01]  /*2bf0*/  ISETP.GT.AND P1, PT, R4, 0x8, P1 ;  /* 0x000000080400780c */ /* 0x000fe20000f24270 */
[----:B------:R-:W-:Y:S01]  /*2c00*/  @P0 IMAD.MOV.U32 R4, RZ, RZ, R10 ;  /* 0x000000ffff040224 */ /* 0x000fe200078e000a */
[----:B------:R-:W-:Y:S01]  /*2c10*/  BSSY B0, `(.L_x_81) ;  /* 0x0000008000007945 */ /* 0x000fe20003800000 */
[----:B------:R-:W-:Y:S01]  /*2c20*/  FMUL R3, R3, R2 ;  /* 0x0000000203037220 */ /* 0x000fe20000400000 */
[----:B------:R-:W-:-:S03]  /*2c30*/  @P0 IMAD.MOV.U32 R5, RZ, RZ, R11 ;  /* 0x000000ffff050224 */ /* 0x000fc600078e000b */
[----:B------:R-:W-:-:S05]  /*2c40*/  FFMA R3, R54, R0, R3 ;  /* 0x0000000036037223 */ /* 0x000fca0000000003 */
[----:B------:R-:W-:-:S05]  /*2c50*/  F2FP.BF16.F32.PACK_AB R3, RZ, R3 ;  /* 0x00000003ff03723e */ /* 0x000fca00000010ff */
[----:B------:R3:W-:Y:S01]  /*2c60*/  @P0 STG.E.U16 desc[UR12][R4.64+0x70], R3 ;  /* 0x0000700304000986 */ /* 0x0007e2000c10150c */
[----:B------:R-:W-:Y:S05]  /*2c70*/  @!P1 BRA `(.L_x_82) ;  /* 0x0000000000049947 */ /* 0x000fea0003800000 */
[----:B------:R4:W5:Y:S02]  /*2c80*/  LDG.E.LTC128B.U16 R18, desc[UR12][R8.64+0x72] ;  /* 0x0000720c08127981 */ /* 0x000964000c1e1520 */
.L_x_82:
[----:B------:R-:W-:Y:S05]  /*2c90*/  BSYNC B0 ;  /* 0x0000000000007941 */ /* 0x000fea0003800000 */
.L_x_81:
[----:B---3-5:R-:W-:-:S04]  /*2ca0*/  IMAD.U32 R3, R18, 0x10000, RZ ;  /* 0x0001000012037824 */ /* 0x028fc800078e00ff */
[----:B------:R-:W-:-:S04]  /*2cb0*/  FMUL R2, R3, R2 ;  /* 0x0000000203027220 */ /* 0x000fc80000400000 */
[----:B------:R-:W-:Y:S01]  /*2cc0*/  FFMA R2, R55, R0, R2 ;  /* 0x0000000037027223 */ /* 0x000fe20000000002 */
[----:B------:R-:W-:Y:S06]  /*2cd0*/  @!P1 EXIT ;  /* 0x000000000000994d */ /* 0x000fec0003800000 */
[----:B------:R-:W-:-:S05]  /*2ce0*/  F2FP.BF16.F32.PACK_AB R2, RZ, R2 ;  /* 0x00000002ff02723e */ /* 0x000fca00000010ff */
[----:B------:R-:W-:Y:S01]  /*2cf0*/  STG.E.U16 desc[UR12][R10.64+0x72], R2 ;  /* 0x000072020a007986 */ /* 0x000fe2000c10150c */
[----:B------:R-:W-:Y:S05]  /*2d00*/  EXIT ;  /* 0x000000000000794d */ /* 0x000fea0003800000 */
.L_x_22:
[----:B------:R-:W-:Y:S01]  /*2d10*/  ISETP.GT.AND P3, PT, R3, 0x1, PT ;  /* 0x000000010300780c */ /* 0x000fe20003f64270 */
[----:B------:R-:W-:Y:S01]  /*2d20*/  ULDC.64 UR4, c[0x0][0x5c8] ;  /* 0x0001720000047ab9 */ /* 0x000fe20000000a00 */
[-C--:B------:R-:W-:Y:S01]  /*2d30*/  FMUL R24, R24, R0.reuse ;  /* 0x0000000018187220 */ /* 0x080fe20000400000 */
[-C--:B------:R-:W-:Y:S01]  /*2d40*/  FMUL R25, R25, R0.reuse ;  /* 0x0000000019197220 */ /* 0x080fe20000400000 */
[----:B------:R-:W-:Y:S01]  /*2d50*/  ISETP.GT.AND P4, PT, R4, RZ, P3 ;  /* 0x000000ff0400720c */ /* 0x000fe20001f84270 */
[-C--:B------:R-:W-:Y:S01]  /*2d60*/  FMUL R26, R26, R0.reuse ;  /* 0x000000001a1a7220 */ /* 0x080fe20000400000 */
[----:B------:R-:W-:Y:S01]  /*2d70*/  LEA R6, P1, R12, UR4, 0x1 ;  /* 0x000000040c067c11 */ /* 0x000fe2000f8208ff */
[----:B------:R-:W-:Y:S01]  /*2d80*/  FMUL R27, R27, R0 ;  /* 0x000000001b1b7220 */ /* 0x000fe20000400000 */
[----:B------:R-:W-:Y:S01]  /*2d90*/  F2FP.BF16.F32.PACK_AB R24, RZ, R24 ;  /* 0x00000018ff18723e */ /* 0x000fe200000010ff */
[-C--:B------:R-:W-:Y:S01]  /*2da0*/  FMUL R28, R28, R0.reuse ;  /* 0x000000001c1c7220 */ /* 0x080fe20000400000 */
[----:B------:R-:W-:Y:S01]  /*2db0*/  LEA.HI.X R7, R12, UR5, R19, 0x1, P1 ;  /* 0x000000050c077c11 */ /* 0x000fe200088f0c13 */
[-C--:B------:R-:W-:Y:S01]  /*2dc0*/  FMUL R29, R29, R0.reuse ;  /* 0x000000001d1d7220 */ /* 0x080fe20000400000 */
[----:B------:R-:W-:Y:S01]  /*2dd0*/  F2FP.BF16.F32.PACK_AB R25, RZ, R25 ;  /* 0x00000019ff19723e */ /* 0x000fe200000010ff */
[-C--:B------:R-:W-:Y:S01]  /*2de0*/  FMUL R30, R30, R0.reuse ;  /* 0x000000001e1e7220 */ /* 0x080fe20000400000 */
[----:B------:R-:W-:Y:S01]  /*2df0*/  SHF.L.U64.HI R5, R17, 0x1, R16 ;  /* 0x0000000111057819 */ /* 0x000fe20000010210 */
[----:B------:R-:W-:Y:S01]  /*2e00*/  @P2 STG.E.U16 desc[UR12][R6.64], R24 ;  /* 0x0000001806002986 */ /* 0x000fe2000c10150c */
[----:B------:R-:W-:Y:S01]  /*2e10*/  ISETP.GT.AND P2, PT, R4, 0x8, P0 ;  /* 0x000000080400780c */ /* 0x000fe20000744270 */
[----:B------:R-:W-:Y:S01]  /*2e20*/  FMUL R31, R31, R0 ;  /* 0x000000001f1f7220 */ /* 0x000fe20000400000 */
[----:B------:R-:W-:Y:S01]  /*2e30*/  ISETP.GT.AND P1, PT, R3, 0x8, PT ;  /* 0x000000080300780c */ /* 0x000fe20003f24270 */
[----:B------:R-:W-:Y:S01]  /*2e40*/  @P4 STG.E.U16 desc[UR12][R6.64+0x2], R25 ;  /* 0x0000021906004986 */ /* 0x000fe2000c10150c */
[----:B------:R-:W-:Y:S01]  /*2e50*/  LEA R8, P4, R17, R6, 0x1 ;  /* 0x0000000611087211 */ /* 0x000fe200078808ff */
[-C--:B------:R-:W-:Y:S01]  /*2e60*/  FMUL R32, R32, R0.reuse ;  /* 0x0000000020207220 */ /* 0x080fe20000400000 */
[C---:B------:R-:W-:Y:S01]  /*2e70*/  ISETP.GT.AND P3, PT, R4.reuse, 0x8, P3 ;  /* 0x000000080400780c */ /* 0x040fe20001f64270 */
[-C--:B------:R-:W-:Y:S01]  /*2e80*/  FMUL R33, R33, R0.reuse ;  /* 0x0000000021217220 */ /* 0x080fe20000400000 */
[----:B------:R-:W-:Y:S01]  /*2e90*/  ISETP.GT.AND P0, PT, R3, 0x9, PT ;  /* 0x000000090300780c */ /* 0x000fe20003f04270 */
[----:B------:R-:W-:Y:S01]  /*2ea0*/  IMAD.X R9, R5, 0x1, R7, P4 ;  /* 0x0000000105097824 */ /* 0x000fe200020e0607 */
[----:B------:R-:W-:Y:S01]  /*2eb0*/  ISETP.GT.AND P5, PT, R4, RZ, P1 ;  /* 0x000000ff0400720c */ /* 0x000fe20000fa4270 */
[-C--:B------:R-:W-:Y:S01]  /*2ec0*/  FMUL R34, R34, R0.reuse ;  /* 0x0000000022227220 */ /* 0x080fe20000400000 */
[----:B------:R-:W-:Y:S01]  /*2ed0*/  ISETP.GT.AND P4, PT, R4, RZ, P0 ;  /* 0x000000ff0400720c */ /* 0x000fe20000784270 */
[----:B------:R-:W-:Y:S01]  /*2ee0*/  FMUL R35, R35, R0 ;  /* 0x0000000023237220 */ /* 0x000fe20000400000 */
[----:B------:R-:W-:Y:S01]  /*2ef0*/  F2FP.BF16.F32.PACK_AB R26, RZ, R26 ;  /* 0x0000001aff1a723e */ /* 0x000fe200000010ff */
[-C--:B------:R-:W-:Y:S01]  /*2f00*/  FMUL R36, R36, R0.reuse ;  /* 0x0000000024247220 */ /* 0x080fe20000400000 */
[----:B------:R-:W-:Y:S01]  /*2f10*/  F2FP.BF16.F32.PACK_AB R27, RZ, R27 ;  /* 0x0000001bff1b723e */ /* 0x000fe200000010ff */
[----:B------:R-:W-:Y:S01]  /*2f20*/  FMUL R37, R37, R0 ;  /* 0x0000000025257220 */ /* 0x000fe20000400000 */
[----:B------:R-:W-:Y:S01]  /*2f30*/  F2FP.BF16.F32.PACK_AB R28, RZ, R28 ;  /* 0x0000001cff1c723e */ /* 0x000fe200000010ff */
[----:B------:R-:W-:Y:S01]  /*2f40*/  @P2 STG.E.U16 desc[UR12][R8.64], R26 ;  /* 0x0000001a08002986 */ /* 0x000fe2000c10150c */
[----:B------:R-:W-:Y:S01]  /*2f50*/  F2FP.BF16.F32.PACK_AB R29, RZ, R29 ;  /* 0x0000001dff1d723e */ /* 0x000fe200000010ff */
[-C--:B------:R-:W-:Y:S01]  /*2f60*/  FMUL R38, R38, R0.reuse ;  /* 0x0000000026267220 */ /* 0x080fe20000400000 */
[C---:B------:R-:W-:Y:S01]  /*2f70*/  ISETP.GT.AND P1, PT, R4.reuse, 0x8, P1 ;  /* 0x000000080400780c */ /* 0x040fe20000f24270 */
[----:B------:R-:W-:Y:S01]  /*2f80*/  @P3 STG.E.U16 desc[UR12][R8.64+0x2], R27 ;  /* 0x0000021b08003986 */ /* 0x000fe2000c10150c */
[----:B------:R-:W-:Y:S01]  /*2f90*/  ISETP.GT.AND P3, PT, R3, 0x10, PT ;  /* 0x000000100300780c */ /* 0x000fe20003f64270 */
[-C--:B------:R-:W-:Y:S01]  /*2fa0*/  FMUL R39, R39, R0.reuse ;  /* 0x0000000027277220 */ /* 0x080fe20000400000 */
[----:B------:R-:W-:Y:S01]  /*2fb0*/  ISETP.GT.AND P2, PT, R4, 0x8, P0 ;  /* 0x000000080400780c */ /* 0x000fe20000744270 */
[----:B------:R-:W-:Y:S01]  /*2fc0*/  @P5 STG.E.U16 desc[UR12][R6.64+0x10], R28 ;  /* 0x0000101c06005986 */ /* 0x000fe2000c10150c */
[----:B------:R-:W-:Y:S01]  /*2fd0*/  ISETP.GT.AND P0, PT, R3, 0x11, PT ;  /* 0x000000110300780c */ /* 0x000fe20003f04270 */
[----:B------:R-:W-:Y:S01]  /*2fe0*/  FMUL R40, R40, R0 ;  /* 0x0000000028287220 */ /* 0x000fe20000400000 */
[----:B------:R-:W-:Y:S01]  /*2ff0*/  F2FP.BF16.F32.PACK_AB R30, RZ, R30 ;  /* 0x0000001eff1e723e */ /* 0x000fe200000010ff */
[----:B------:R-:W-:Y:S01]  /*3000*/  @P4 STG.E.U16 desc[UR12][R6.64+0x12], R29 ;  /* 0x0000121d06004986 */ /* 0x000fe2000c10150c */
[C---:B------:R-:W-:Y:S01]  /*3010*/  ISETP.GT.AND P4, PT, R4.reuse, RZ, P3 ;  /* 0x000000ff0400720c */ /* 0x040fe20001f84270 */
[-C--:B------:R-:W-:Y:S01]  /*3020*/  FMUL R41, R41, R0.reuse ;  /* 0x0000000029297220 */ /* 0x080fe20000400000 */
[----:B------:R-:W-:Y:S01]  /*3030*/  ISETP.GT.AND P5, PT, R4, RZ, P0 ;  /* 0x000000ff0400720c */ /* 0x000fe200007a4270 */
[----:B------:R-:W-:Y:S01]  /*3040*/  @P1 STG.E.U16 desc[UR12][R8.64+0x10], R30 ;  /* 0x0000101e08001986 */ /* 0x000fe2000c10150c */
[----:B------:R-:W-:Y:S01]  /*3050*/  F2FP.BF16.F32.PACK_AB R31, RZ, R31 ;  /* 0x0000001fff1f723e */ /* 0x000fe200000010ff */
[----:B------:R-:W-:Y:S01]  /*3060*/  FMUL R42, R42, R0 ;  /* 0x000000002a2a7220 */ /* 0x000fe20000400000 */
[----:B------:R-:W-:Y:S01]  /*3070*/  F2FP.BF16.F32.PACK_AB R32, RZ, R32 ;  /* 0x00000020ff20723e */ /* 0x000fe200000010ff */
[-C--:B------:R-:W-:Y:S01]  /*3080*/  FMUL R43, R43, R0.reuse ;  /* 0x000000002b2b7220 */ /* 0x080fe20000400000 */
[----:B------:R-:W-:Y:S01]  /*3090*/  F2FP.BF16.F32.PACK_AB R33, RZ, R33 ;  /* 0x00000021ff21723e */ /* 0x000fe200000010ff */
[----:B------:R-:W-:Y:S01]  /*30a0*/  @P2 STG.E.U16 desc[UR12][R8.64+0x12], R31 ;  /* 0x0000121f08002986 */ /* 0x000fe2000c10150c */
[----:B------:R-:W-:Y:S01]  /*30b0*/  ISETP.GT.AND P3, PT, R4, 0x8, P3 ;  /* 0x000000080400780c */ /* 0x000fe20001f64270 */
[-C--:B------:R-:W-:Y:S01]  /*30c0*/  FMUL R44, R44, R0.reuse ;  /* 0x000000002c2c7220 */ /* 0x080fe20000400000 */
[----:B------:R-:W-:Y:S01]  /*30d0*/  ISETP.GT.AND P1, PT, R3, 0x18, PT ;  /* 0x000000180300780c */ /* 0x000fe20003f24270 */
[----:B------:R-:W-:Y:S01]  /*30e0*/  @P4 STG.E.U16 desc[UR12][R6.64+0x20], R32 ;  /* 0x0000202006004986 */ /* 0x000fe2000c10150c */
[C---:B------:R-:W-:Y:S01]  /*30f0*/  ISETP.GT.AND P0, PT, R4.reuse, 0x8, P0 ;  /* 0x000000080400780c */ /* 0x040fe20000704270 */
[-C--:B------:R-:W-:Y:S01]  /*3100*/  FMUL R45, R45, R0.reuse ;  /* 0x000000002d2d7220 */ /* 0x080fe20000400000 */
[----:B------:R-:W-:Y:S01]  /*3110*/  ISETP.GT.AND P2, PT, R3, 0x19, PT ;  /* 0x000000190300780c */ /* 0x000fe20003f44270 */
[----:B------:R-:W-:Y:S01]  /*3120*/  @P5 STG.E.U16 desc[UR12][R6.64+0x22], R33 ;  /* 0x0000222106005986 */ /* 0x000fe2000c10150c */
        /* <DEDUP_REMOVED lines=12> */
[----:B------:R-:W-:Y:S01]  /*31f0*/  ISETP.GT.AND P3, PT, R3, 0x20, PT ;  /* 0x000000200300780c */ /* 0x000fe20003f64270 */
[----:B------:R-:W-:Y:S01]  /*3200*/  @P0 STG.E.U16 desc[UR12][R8.64+0x22], R35 ;  /* 0x0000222308000986 */ /* 0x000fe2000c10150c */
[C---:B------:R-:W-:Y:S01]  /*3210*/  ISETP.GT.AND P1, PT, R4.reuse, 0x8, P1 ;  /* 0x000000080400780c */ /* 0x040fe20000f24270 */
[-C--:B------:R-:W-:Y:S01]  /*3220*/  FMUL R51, R51, R0.reuse ;  /* 0x0000000033337220 */ /* 0x080fe20000400000 */
[----:B------:R-:W-:Y:S01]  /*3230*/  ISETP.GT.AND P0, PT, R3, 0x21, PT ;  /* 0x000000210300780c */ /* 0x000fe20003f04270 */
[----:B------:R-:W-:Y:S01]  /*3240*/  @P4 STG.E.U16 desc[UR12][R6.64+0x30], R36 ;  /* 0x0000302406004986 */ /* 0x000fe2000c10150c */
[----:B------:R-:W-:Y:S01]  /*3250*/  ISETP.GT.AND P2, PT, R4, 0x8, P2 ;  /* 0x000000080400780c */ /* 0x000fe20001744270 */
[-C--:B------:R-:W-:Y:S01]  /*3260*/  FMUL R52, R52, R0.reuse ;  /* 0x0000000034347220 */ /* 0x080fe20000400000 */
[C---:B------:R-:W-:Y:S01]  /*3270*/  ISETP.GT.AND P4, PT, R4.reuse, RZ, P3 ;  /* 0x000000ff0400720c */ /* 0x040fe20001f84270 */
[----:B------:R-:W-:Y:S01]  /*3280*/  @P5 STG.E.U16 desc[UR12][R6.64+0x32], R37 ;  /* 0x0000322506005986 */ /* 0x000fe2000c10150c */
        /* <DEDUP_REMOVED lines=8> */
[----:B------:R-:W-:-:S02]  /*3310*/  F2FP.BF16.F32.PACK_AB R41, RZ, R41 ;  /* 0x00000029ff29723e */ /* 0x000fc400000010ff */
[C---:B------:R-:W-:Y:S01]  /*3320*/  ISETP.GT.AND P3, PT, R4.reuse, 0x8, P3 ;  /* 0x000000080400780c */ /* 0x040fe20001f64270 */
[----:B------:R-:W-:Y:S01]  /*3330*/  @P2 STG.E.U16 desc[UR12][R8.64+0x32], R39 ;  /* 0x0000322708002986 */ /* 0x000fe2000c10150c */
[----:B------:R-:W-:Y:S02]  /*3340*/  ISETP.GT.AND P0, PT, R4, 0x8, P0 ;  /* 0x000000080400780c */ /* 0x000fe40000704270 */
[----:B------:R-:W-:Y:S01]  /*3350*/  F2FP.BF16.F32.PACK_AB R42, RZ, R42 ;  /* 0x0000002aff2a723e */ /* 0x000fe200000010ff */
[----:B------:R-:W-:Y:S01]  /*3360*/  @P4 STG.E.U16 desc[UR12][R6.64+0x40], R40 ;  /* 0x0000402806004986 */ /* 0x000fe2000c10150c */
[C---:B------:R-:W-:Y:S02]  /*3370*/  ISETP.GT.AND P4, PT, R3.reuse, 0x28, PT ;  /* 0x000000280300780c */ /* 0x040fe40003f84270 */
[----:B------:R-:W-:Y:S01]  /*3380*/  F2FP.BF16.F32.PACK_AB R43, RZ, R43 ;  /* 0x0000002bff2b723e */ /* 0x000fe200000010ff */
[----:B------:R-:W-:Y:S01]  /*3390*/  @P5 STG.E.U16 desc[UR12][R6.64+0x42], R41 ;  /* 0x0000422906005986 */ /* 0x000fe2000c10150c */
[----:B------:R-:W-:-:S02]  /*33a0*/  ISETP.GT.AND P5, PT, R3, 0x29, PT ;  /* 0x000000290300780c */ /* 0x000fc40003fa4270 */
[C---:B------:R-:W-:Y:S01]  /*33b0*/  ISETP.GT.AND P1, PT, R4.reuse, RZ, P4 ;  /* 0x000000ff0400720c */ /* 0x040fe20002724270 */
[----:B------:R-:W-:Y:S01]  /*33c0*/  @P3 STG.E.U16 desc[UR12][R8.64+0x40], R42 ;  /* 0x0000402a08003986 */ /* 0x000fe2000c10150c */
[----:B------:R-:W-:Y:S02]  /*33d0*/  ISETP.GT.AND P6, PT, R4, RZ, P5 ;  /* 0x000000ff0400720c */ /* 0x000fe40002fc4270 */
[----:B------:R-:W-:Y:S01]  /*33e0*/  F2FP.BF16.F32.PACK_AB R44, RZ, R44 ;  /* 0x0000002cff2c723e */ /* 0x000fe200000010ff */
[----:B------:R-:W-:Y:S01]  /*33f0*/  @P0 STG.E.U16 desc[UR12][R8.64+0x42], R43 ;  /* 0x0000422b08000986 */ /* 0x000fe2000c10150c */
[C---:B------:R-:W-:Y:S02]  /*3400*/  ISETP.GT.AND P3, PT, R3.reuse, 0x30, PT ;  /* 0x000000300300780c */ /* 0x040fe40003f64270 */
[C---:B------:R-:W-:Y:S02]  /*3410*/  ISETP.GT.AND P2, PT, R3.reuse, 0x31, PT ;  /* 0x000000310300780c */ /* 0x040fe40003f44270 */
[----:B------:R-:W-:-:S02]  /*3420*/  ISETP.GT.AND P0, PT, R3, 0x39, PT ;  /* 0x000000390300780c */ /* 0x000fc40003f04270 */
[C---:B------:R-:W-:Y:S01]  /*3430*/  ISETP.GT.AND P4, PT, R4.reuse, 0x8, P4 ;  /* 0x000000080400780c */ /* 0x040fe20002784270 */
[----:B------:R-:W-:Y:S01]  /*3440*/  @P1 STG.E.U16 desc[UR12][R6.64+0x50], R44 ;  /* 0x0000502c06001986 */ /* 0x000fe2000c10150c */
[----:B------:R-:W-:Y:S01]  /*3450*/  ISETP.GT.AND P1, PT, R3, 0x38, PT ;  /* 0x000000380300780c */ /* 0x000fe20003f24270 */
[----:B------:R-:W-:Y:S01]  /*3460*/  @P6 IMAD.MOV.U32 R2, RZ, RZ, R6 ;  /* 0x000000ffff026224 */ /* 0x000fe200078e0006 */
[----:B------:R-:W-:Y:S01]  /*3470*/  F2FP.BF16.F32.PACK_AB R45, RZ, R45 ;  /* 0x0000002dff2d723e */ /* 0x000fe200000010ff */
[----:B------:R-:W-:Y:S01]  /*3480*/  @P6 IMAD.MOV.U32 R3, RZ, RZ, R7 ;  /* 0x000000ffff036224 */ /* 0x000fe200078e0007 */
[----:B------:R-:W-:Y:S02]  /*3490*/  F2FP.BF16.F32.PACK_AB R46, RZ, R46 ;  /* 0x0000002eff2e723e */ /* 0x000fe400000010ff */
[----:B------:R-:W-:Y:S02]  /*34a0*/  F2FP.BF16.F32.PACK_AB R47, RZ, R47 ;  /* 0x0000002fff2f723e */ /* 0x000fe400000010ff */
[----:B------:R0:W-:Y:S01]  /*34b0*/  @P6 STG.E.U16 desc[UR12][R2.64+0x52], R45 ;  /* 0x0000522d02006986 */ /* 0x0001e2000c10150c */
[----:B------:R-:W-:-:S02]  /*34c0*/  ISETP.GT.AND P6, PT, R4, 0x8, P5 ;  /* 0x000000080400780c */ /* 0x000fc40002fc4270 */
[C---:B------:R-:W-:Y:S02]  /*34d0*/  ISETP.GT.AND P5, PT, R4.reuse, RZ, P3 ;  /* 0x000000ff0400720c */ /* 0x040fe40001fa4270 */
[----:B------:R-:W-:Y:S02]  /*34e0*/  ISETP.GT.AND P3, PT, R4, 0x8, P3 ;  /* 0x000000080400780c */ /* 0x000fe40001f64270 */
[----:B------:R-:W-:Y:S02]  /*34f0*/  F2FP.BF16.F32.PACK_AB R48, RZ, R48 ;  /* 0x00000030ff30723e */ /* 0x000fe400000010ff */
[----:B------:R-:W-:Y:S02]  /*3500*/  F2FP.BF16.F32.PACK_AB R49, RZ, R49 ;  /* 0x00000031ff31723e */ /* 0x000fe400000010ff */
[----:B------:R-:W-:Y:S01]  /*3510*/  F2FP.BF16.F32.PACK_AB R50, RZ, R50 ;  /* 0x00000032ff32723e */ /* 0x000fe200000010ff */
[----:B0-----:R-:W-:Y:S01]  /*3520*/  @P4 IMAD.MOV.U32 R2, RZ, RZ, R8 ;  /* 0x000000ffff024224 */ /* 0x001fe200078e0008 */
[----:B------:R-:W-:Y:S01]  /*3530*/  F2FP.BF16.F32.PACK_AB R51, RZ, R51 ;  /* 0x00000033ff33723e */ /* 0x000fe200000010ff */
[----:B------:R-:W-:Y:S01]  /*3540*/  @P4 IMAD.MOV.U32 R3, RZ, RZ, R9 ;  /* 0x000000ffff034224 */ /* 0x000fe200078e0009 */
[----:B------:R-:W-:-:S02]  /*3550*/  F2FP.BF16.F32.PACK_AB R52, RZ, R52 ;  /* 0x00000034ff34723e */ /* 0x000fc400000010ff */
[----:B------:R-:W-:Y:S02]  /*3560*/  F2FP.BF16.F32.PACK_AB R53, RZ, R53 ;  /* 0x00000035ff35723e */ /* 0x000fe400000010ff */
[----:B------:R0:W-:Y:S01]  /*3570*/  @P4 STG.E.U16 desc[UR12][R2.64+0x50], R46 ;  /* 0x0000502e02004986 */ /* 0x0001e2000c10150c */
[C---:B------:R-:W-:Y:S02]  /*3580*/  ISETP.GT.AND P4, PT, R4.reuse, RZ, P2 ;  /* 0x000000ff0400720c */ /* 0x040fe40001784270 */
[----:B------:R-:W-:Y:S02]  /*3590*/  ISETP.GT.AND P2, PT, R4, 0x8, P2 ;  /* 0x000000080400780c */ /* 0x000fe40001744270 */
[----:B------:R-:W-:Y:S01]  /*35a0*/  F2FP.BF16.F32.PACK_AB R54, RZ, R54 ;  /* 0x00000036ff36723e */ /* 0x000fe200000010ff */
[----:B0-----:R-:W-:Y:S02]  /*35b0*/  @P6 IMAD.MOV.U32 R2, RZ, RZ, R8 ;  /* 0x000000ffff026224 */ /* 0x001fe400078e0008 */
[----:B------:R-:W-:-:S05]  /*35c0*/  @P6 IMAD.MOV.U32 R3, RZ, RZ, R9 ;  /* 0x000000ffff036224 */ /* 0x000fca00078e0009 */
[----:B------:R0:W-:Y:S01]  /*35d0*/  @P6 STG.E.U16 desc[UR12][R2.64+0x52], R47 ;  /* 0x0000522f02006986 */ /* 0x0001e2000c10150c */
[C---:B------:R-:W-:Y:S02]  /*35e0*/  ISETP.GT.AND P6, PT, R4.reuse, RZ, P0 ;  /* 0x000000ff0400720c */ /* 0x040fe400007c4270 */
[----:B------:R-:W-:Y:S01]  /*35f0*/  ISETP.GT.AND P0, PT, R4, 0x8, P0 ;  /* 0x000000080400780c */ /* 0x000fe20000704270 */
[----:B0-----:R-:W-:Y:S02]  /*3600*/  @P5 IMAD.MOV.U32 R2, RZ, RZ, R6 ;  /* 0x000000ffff025224 */ /* 0x001fe400078e0006 */
[----:B------:R-:W-:-:S05]  /*3610*/  @P5 IMAD.MOV.U32 R3, RZ, RZ, R7 ;  /* 0x000000ffff035224 */ /* 0x000fca00078e0007 */
[----:B------:R0:W-:Y:S01]  /*3620*/  @P5 STG.E.U16 desc[UR12][R2.64+0x60], R48 ;  /* 0x0000603002005986 */ /* 0x0001e2000c10150c */
[C---:B------:R-:W-:Y:S02]  /*3630*/  ISETP.GT.AND P5, PT, R4.reuse, RZ, P1 ;  /* 0x000000ff0400720c */ /* 0x040fe40000fa4270 */
[----:B------:R-:W-:Y:S01]  /*3640*/  ISETP.GT.AND P1, PT, R4, 0x8, P1 ;  /* 0x000000080400780c */ /* 0x000fe20000f24270 */
[----:B0-----:R-:W-:Y:S02]  /*3650*/  @P4 IMAD.MOV.U32 R2, RZ, RZ, R6 ;  /* 0x000000ffff024224 */ /* 0x001fe400078e0006 */
[----:B------:R-:W-:-:S05]  /*3660*/  @P4 IMAD.MOV.U32 R3, RZ, RZ, R7 ;  /* 0x000000ffff034224 */ /* 0x000fca00078e0007 */
[----:B------:R0:W-:Y:S02]  /*3670*/  @P4 STG.E.U16 desc[UR12][R2.64+0x62], R49 ;  /* 0x0000623102004986 */ /* 0x0001e4000c10150c */
        /* <DEDUP_REMOVED lines=8> */
[----:B------:R0:W-:Y:S04]  /*3700*/  @P5 STG.E.U16 desc[UR12][R2.64+0x70], R52 ;  /* 0x0000703402005986 */ /* 0x0001e8000c10150c */
[----:B------:R1:W-:Y:S01]  /*3710*/  @P6 STG.E.U16 desc[UR12][R6.64+0x72], R53 ;  /* 0x0000723506006986 */ /* 0x0003e2000c10150c */
[----:B0-----:R-:W-:Y:S02]  /*3720*/  @P1 IMAD.MOV.U32 R2, RZ, RZ, R8 ;  /* 0x000000ffff021224 */ /* 0x001fe400078e0008 */
[----:B------:R-:W-:-:S05]  /*3730*/  @P1 IMAD.MOV.U32 R3, RZ, RZ, R9 ;  /* 0x000000ffff031224 */ /* 0x000fca00078e0009 */
[----:B------:R1:W-:Y:S01]  /*3740*/  @P1 STG.E.U16 desc[UR12][R2.64+0x70], R54 ;  /* 0x0000703602001986 */ /* 0x0003e2000c10150c */
[----:B------:R-:W-:Y:S05]  /*3750*/  @!P0 EXIT ;  /* 0x000000000000894d */ /* 0x000fea0003800000 */
[----:B------:R-:W-:-:S05]  /*3760*/  F2FP.BF16.F32.PACK_AB R0, RZ, R0 ;  /* 0x00000000ff00723e */ /* 0x000fca00000010ff */
[----:B------:R-:W-:Y:S01]  /*3770*/  STG.E.U16 desc[UR12][R8.64+0x72], R0 ;  /* 0x0000720008007986 */ /* 0x000fe2000c10150c */
[----:B------:R-:W-:Y:S05]  /*3780*/  EXIT ;  /* 0x000000000000794d */ /* 0x000fea0003800000 */
.L_x_10:
[----:B------:R-:W-:-:S13]  /*3790*/  ISETP.NE.AND P0, PT, R6, RZ, PT ;  /* 0x000000ff0600720c */ /* 0x000fda0003f05270 */
[----:B------:R-:W-:Y:S05]  /*37a0*/  @P0 EXIT ;  /* 0x000000000000094d */ /* 0x000fea0003800000 */
[----:B------:R-:W-:Y:S01]  /*37b0*/  ELECT P0, URZ, PT ;  /* 0x00000000003f782f */ /* 0x000fe20003800000 */
[----:B------:R-:W-:-:S12]  /*37c0*/  BSSY B0, `(.L_x_83) ;  /* 0x0000070000007945 */ /* 0x000fd80003800000 */
[----:B------:R-:W-:Y:S05]  /*37d0*/  @!P0 BRA `(.L_x_84) ;  /* 0x0000000400b88947 */ /* 0x000fea0003800000 */
[----:B------:R-:W-:Y:S02]  /*37e0*/  ISETP.GE.AND P0, PT, R4, 0x1, PT ;  /* 0x000000010400780c */ /* 0x000fe40003f06270 */
[----:B------:R-:W-:-:S04]  /*37f0*/  SHF.R.S32.HI R7, RZ, 0x1f, R8 ;  /* 0x0000001fff077819 */ /* 0x000fc80000011408 */
[----:B------:R-:W-:-:S07]  /*3800*/  LEA.HI R7, R7, R8, RZ, 0x7 ;  /* 0x0000000807077211 */ /* 0x000fce00078f38ff */
[----:B------:R-:W-:Y:S05]  /*3810*/  @!P0 BRA `(.L_x_84) ;  /* 0x0000000400a88947 */ /* 0x000fea0003800000 */
[----:B---3-5:R-:W0:Y:S01]  /*3820*/  S2R R2, SR_CTAID.X ;  /* 0x0000000000027919 */ /* 0x028e220000002500 */
[----:B------:R-:W-:Y:S01]  /*3830*/  LOP3.LUT R7, R7, 0xffffff80, RZ, 0xc0, !PT ;  /* 0xffffff8007077812 */ /* 0x000fe200078ec0ff */
[----:B------:R-:W-:Y:S01]  /*3840*/  ULDC UR4, c[0x0][0x384] ;  /* 0x0000e10000047ab9 */ /* 0x000fe20000000800 */
[----:B------:R-:W-:Y:S01]  /*3850*/  LOP3.LUT P0, RZ, R8, 0x1f, RZ, 0xc0, !PT ;  /* 0x0000001f08ff7812 */ /* 0x000fe2000780c0ff */
[----:B------:R-:W2:Y:S01]  /*3860*/  S2R R12, SR_CTAID.Y ;  /* 0x00000000000c7919 */ /* 0x000ea20000002600 */
[----:B-1----:R-:W-:Y:S01]  /*3870*/  IMAD R0, R10, R11, RZ ;  /* 0x0000000b0a007224 */ /* 0x002fe200078e02ff */
[----:B------:R-:W-:Y:S01]  /*3880*/  ULDC UR5, c[0x0][0x388] ;  /* 0x0000e20000057ab9 */ /* 0x000fe20000000800 */
[----:B------:R-:W-:Y:S01]  /*3890*/  IMAD.IADD R7, R8, 0x1, -R7 ;  /* 0x0000000108077824 */ /* 0x000fe200078e0a07 */
[----:B------:R-:W-:Y:S01]  /*38a0*/  LOP3.LUT R20, R3, 0x2, RZ, 0xfc, !PT ;  /* 0x0000000203147812 */ /* 0x000fe200078efcff */
[----:B------:R-:W-:Y:S01]  /*38b0*/  IMAD.MOV.U32 R6, RZ, RZ, RZ ;  /* 0x000000ffff067224 */ /* 0x000fe200078e00ff */
[----:B------:R-:W-:Y:S01]  /*38c0*/  CS2R R8, SRZ ;  /* 0x0000000000087805 */ /* 0x000fe2000001ff00 */
[----:B------:R-:W-:Y:S01]  /*38d0*/  IMAD.MOV.U32 R10, RZ, RZ, RZ ;  /* 0x000000ffff0a7224 */ /* 0x000fe200078e00ff */
[----:B------:R-:W-:Y:S01]  /*38e0*/  ISETP.NE.AND P1, PT, R7, RZ, PT ;  /* 0x000000ff0700720c */ /* 0x000fe20003f25270 */
[----:B------:R-:W-:Y:S01]  /*38f0*/  IMAD R0, R5, R0, 0x1 ;  /* 0x0000000105007424 */ /* 0x000fe200078e0200 */
[----:B------:R-:W-:Y:S01]  /*3900*/  ISETP.NE.OR P0, PT, R7, RZ, !P0 ;  /* 0x000000ff0700720c */ /* 0x000fe20004705670 */
[----:B------:R-:W-:-:S02]  /*3910*/  IMAD.MOV.U32 R7, RZ, RZ, 0x1 ;  /* 0x00000001ff077424 */ /* 0x000fc400078e00ff */
[----:B0-----:R-:W-:-:S04]  /*3920*/  IMAD.SHL.U32 R18, R2, 0x40, RZ ;  /* 0x0000004002127824 */ /* 0x001fc800078e00ff */
[----:B------:R-:W-:-:S04]  /*3930*/  IMAD.HI.U32 R2, R18, UR4, RZ ;  /* 0x0000000412027c27 */ /* 0x000fc8000f8e00ff */
[----:B--2---:R-:W-:Y:S01]  /*3940*/  IMAD.SHL.U32 R19, R12, 0x40, RZ ;  /* 0x000000400c137824 */ /* 0x004fe200078e00ff */
[----:B------:R-:W-:-:S07]  /*3950*/  SHF.R.U32.HI R2, RZ, UR5, R2 ;  /* 0x00000005ff027c19 */ /* 0x000fce0008011602 */
.L_x_88:
[----:B------:R-:W0:Y:S01]  /*3960*/  S2R R12, SR_CgaCtaId ;  /* 0x00000000000c7919 */ /* 0x000e220000008800 */
[----:B------:R-:W-:-:S04]  /*3970*/  MOV R11, 0x400 ;  /* 0x00000400000b7802 */ /* 0x000fc80000000f00 */
[----:B0-----:R-:W-:Y:S02]  /*3980*/  LEA R21, R12, R11, 0x18 ;  /* 0x0000000b0c157211 */ /* 0x001fe400078ec0ff */
[----:B------:R-:W-:-:S03]  /*3990*/  SHF.L.U32 R11, R7, 0x1f, RZ ;  /* 0x0000001f070b7819 */ /* 0x000fc600000006ff */
[----:B------:R-:W-:-:S07]  /*39a0*/  IMAD R12, R6, 0x8, R21 ;  /* 0x00000008060c7824 */ /* 0x000fce00078e0215 */
.L_x_85:
[----:B0-----:R0:W1:Y:S02]  /*39b0*/  SYNCS.PHASECHK.TRANS64.TRYWAIT P2, [R12+URZ+0x38070], R11 ;  /* 0x0380700b0c0075a7 */ /* 0x001064000804017f */
[----:B-1----:R-:W-:Y:S05]  /*39c0*/  @!P2 NANOSLEEP.SYNCS 0x989680 ;  /* 0x009896800000a95d */ /* 0x002fea0003900000 */
[----:B------:R-:W1:Y:S02]  /*39d0*/  @!P2 SYNCS.PHASECHK.TRANS64 P2, [R12+URZ+0x38070], R11 ;  /* 0x0380700b0c00a5a7 */ /* 0x000e64000804007f */
[----:B-1----:R-:W-:Y:S05]  /*39e0*/  @!P2 BRA `(.L_x_85) ;  /* 0xfffffffc00f0a947 */ /* 0x002fea000383ffff */
[----:B0-----:R-:W0:Y:S02]  /*39f0*/  @!P1 LDC R11, c[0x0][0x500] ;  /* 0x00014000ff0b9b82 */ /* 0x001e240000000800 */
[----:B0-----:R0:W-:Y:S02]  /*3a00*/  @!P1 SYNCS.ARRIVE.TRANS64 RZ, [R12+URZ+0x38000], R11 ;  /* 0x0380000b0cff99a7 */ /* 0x0011e4000800003f */
[----:B0-----:R-:W-:-:S04]  /*3a10*/  PRMT R11, R20, 0x9910, RZ ;  /* 0x00009910140b7816 */ /* 0x001fc800000000ff */
[----:B------:R-:W-:-:S13]  /*3a20*/  ISETP.NE.AND P2, PT, R11, 0x2, PT ;  /* 0x000000020b00780c */ /* 0x000fda0003f45270 */
[----:B------:R-:W-:Y:S05]  /*3a30*/  @P2 BRA `(.L_x_86) ;  /* 0x0000000000042947 */ /* 0x000fea0003800000 */
[----:B------:R-:W-:Y:S01]  /*3a40*/  BPT.TRAP 0x1 ;  /* 0x000000040000795c */ /* 0x000fe20000300000 */
.L_x_86:
[----:B------:R-:W-:Y:S05]  /*3a50*/  @P0 BRA `(.L_x_87) ;  /* 0x0000000000040947 */ /* 0x000fea0003800000 */
[----:B------:R-:W-:Y:S01]  /*3a60*/  BPT.TRAP 0x1 ;  /* 0x000000040000795c */ /* 0x000fe20000300000 */
.L_x_87:
[----:B------:R-:W0:Y:S01]  /*3a70*/  LDC R13, c[0x0][0x380] ;  /* 0x0000e000ff0d7b82 */ /* 0x000e220000000800 */
[----:B------:R-:W-:Y:S01]  /*3a80*/  R2UR UR4, R2 ;  /* 0x00000000020472ca */ /* 0x000fe200000e0000 */
[----:B------:R-:W-:Y:S01]  /*3a90*/  ULDC UR20, c[0x0][0x38c] ;  /* 0x0000e30000147ab9 */ /* 0x000fe20000000800 */
[----:B------:R-:W-:Y:S01]  /*3aa0*/  R2UR UR5, R18 ;  /* 0x00000000120572ca */ /* 0x000fe200000e0000 */
[----:B------:R-:W-:Y:S01]  /*3ab0*/  UISETP.NE.AND UP0, UPT, UR20, 0x1, UPT ;  /* 0x000000011400788c */ /* 0x000fe2000bf05270 */
[----:B------:R-:W-:Y:S01]  /*3ac0*/  R2UR UR17, R12 ;  /* 0x000000000c1172ca */ /* 0x000fe200000e0000 */
[C---:B------:R-:W-:Y:S01]  /*3ad0*/  VIADD R12, R10.reuse, 0x1 ;  /* 0x000000010a0c7836 */ /* 0x040fe20000000000 */
[----:B------:R-:W-:Y:S01]  /*3ae0*/  R2UR UR18, R10 ;  /* 0x000000000a1272ca */ /* 0x000fe200000e0000 */
[----:B------:R-:W1:Y:S01]  /*3af0*/  LDC.64 R14, c[0x0][0x3b8] ;  /* 0x0000ee00ff0e7b82 */ /* 0x000e620000000a00 */
[----:B------:R-:W-:Y:S01]  /*3b00*/  R2UR UR10, R21 ;  /* 0x00000000150a72ca */ /* 0x000fe200000e0000 */
[----:B------:R-:W-:Y:S01]  /*3b10*/  VIADD R0, R0, 0xffffffff ;  /* 0xffffffff00007836 */ /* 0x000fe20000000000 */
[----:B------:R-:W-:Y:S01]  /*3b20*/  R2UR UR16, R6 ;  /* 0x00000000061072ca */ /* 0x000fe200000e0000 */
[----:B------:R-:W-:Y:S01]  /*3b30*/  ULDC.64 UR24, c[0x0][0x198] ;  /* 0x0000660000187ab9 */ /* 0x000fe20000000a00 */
[----:B------:R-:W-:Y:S01]  /*3b40*/  R2UR UR12, R9 ;  /* 0x00000000090c72ca */ /* 0x000fe200000e0000 */
[----:B------:R-:W-:Y:S01]  /*3b50*/  ULDC.64 UR14, c[0x0][0x3b0] ;  /* 0x0000ec00000e7ab9 */ /* 0x000fe20000000a00 */
[----:B------:R-:W-:Y:S01]  /*3b60*/  @UP0 ULDC.64 UR8, c[0x0][0x390] ;  /* 0x0000e40000080ab9 */ /* 0x000fe20000000a00 */
[----:B------:R-:W1:Y:S01]  /*3b70*/  LDC.64 R16, c[0x0][0x3d8] ;  /* 0x0000f600ff107b82 */ /* 0x000e620000000a00 */
[----:B------:R-:W-:Y:S01]  /*3b80*/  R2UR UR11, R19 ;  /* 0x00000000130b72ca */ /* 0x000fe200000e0000 */
[----:B------:R-:W-:Y:S01]  /*3b90*/  ULDC.64 UR22, c[0x0][0x3d0] ;  /* 0x0000f40000167ab9 */ /* 0x000fe20000000a00 */
[----:B------:R-:W-:Y:S01]  /*3ba0*/  R2UR UR13, R8 ;  /* 0x00000000080d72ca */ /* 0x000fe200000e0000 */
[----:B------:R-:W-:Y:S01]  /*3bb0*/  VIADD R6, R6, 0x1 ;  /* 0x0000000106067836 */ /* 0x000fe20000000000 */
[----:B------:R-:W-:Y:S01]  /*3bc0*/  ISETP.GT.AND P5, PT, R0, 0x1, PT ;  /* 0x000000010000780c */ /* 0x000fe20003fa4270 */
[----:B------:R-:W-:Y:S01]  /*3bd0*/  USHF.L.U32 UR18, UR18, 0x6, URZ ;  /* 0x0000000612127899 */ /* 0x000fe2000800063f */
[----:B0-----:R-:W-:Y:S01]  /*3be0*/  ISETP.NE.AND P2, PT, R13, 0x1, PT ;  /* 0x000000010d00780c */ /* 0x001fe20003f45270 */
[----:B------:R-:W-:Y:S01]  /*3bf0*/  ULEA UR16, UR16, UR10, 0xd ;  /* 0x0000000a10107291 */ /* 0x000fe2000f8e683f */
[C---:B------:R-:W-:Y:S01]  /*3c00*/  ISETP.NE.AND P4, PT, R6.reuse, 0xe, PT ;  /* 0x0000000e0600780c */ /* 0x040fe20003f85270 */
[----:B------:R-:W-:Y:S01]  /*3c10*/  UIADD3 UR17, UR17, 0x38000, URZ ;  /* 0x0003800011117890 */ /* 0x000fe2000fffe03f */
[----:B------:R-:W-:Y:S01]  /*3c20*/  UMOV UR26, 0x0 ;  /* 0x00000000001a7882 */ /* 0x000fe20000000000 */
[----:B------:R-:W-:Y:S01]  /*3c30*/  UMOV UR27, 0x10000000 ;  /* 0x10000000001b7882 */ /* 0x000fe20000000000 */
[----:B------:R-:W-:Y:S01]  /*3c40*/  UMOV UR10, UR18 ;  /* 0x00000012000a7c82 */ /* 0x000fe20008000000 */
[----:B------:R-:W-:-:S06]  /*3c50*/  SEL R6, R6, RZ, P4 ;  /* 0x000000ff06067207 */ /* 0x000fcc0002000000 */
[----:B------:R-:W-:Y:S01]  /*3c60*/  @P2 IMAD.U32 R11, RZ, RZ, UR4 ;  /* 0x00000004ff0b2e24 */ /* 0x000fe2000f8e00ff */
[----:B------:R-:W-:Y:S01]  /*3c70*/  UIADD3 UR4, UP1, UR24, 0xf0, URZ ;  /* 0x000000f018047890 */ /* 0x000fe2000ff3e03f */
[----:B-1----:R-:W-:Y:S01]  /*3c80*/  IMAD R10, R8, R15, R17 ;  /* 0x0000000f080a7224 */ /* 0x002fe200078e0211 */
[----:B------:R-:W-:Y:S02]  /*3c90*/  UIADD3 UR24, UP2, UR24, 0x1f0, URZ ;  /* 0x000001f018187890 */ /* 0x000fe4000ff5e03f */
[----:B------:R-:W-:Y:S01]  /*3ca0*/  @P2 R2UR UR5, R11 ;  /* 0x000000000b0522ca */ /* 0x000fe200000e0000 */
[----:B------:R-:W-:Y:S01]  /*3cb0*/  IMAD R11, R9, R14, R16 ;  /* 0x0000000e090b7224 */ /* 0x000fe200078e0210 */
[----:B------:R-:W-:Y:S01]  /*3cc0*/  ISETP.NE.AND P2, PT, R12, R5, PT ;  /* 0x000000050c00720c */ /* 0x000fe20003f45270 */
[----:B------:R-:W0:Y:S03]  /*3cd0*/  LDC R14, c[0x0][0x3c8] ;  /* 0x0000f200ff0e7b82 */ /* 0x000e260000000800 */
[----:B------:R-:W-:Y:S01]  /*3ce0*/  PRMT R10, R11, 0x40, R10 ;  /* 0x000000400b0a7816 */ /* 0x000fe2000000000a */
[----:B------:R-:W-:-:S06]  /*3cf0*/  VIADD R11, R9, 0x1 ;  /* 0x00000001090b7836 */ /* 0x000fcc0000000000 */
[----:B------:R-:W-:Y:S02]  /*3d00*/  UIADD3 UR6, -UR5, URZ, URZ ;  /* 0x0000003f05067290 */ /* 0x000fe4000fffe13f */
[----:B------:R-:W-:Y:S01]  /*3d10*/  UMOV UR21, UR5 ;  /* 0x0000000500157c82 */ /* 0x000fe20008000000 */
[----:B------:R-:W-:-:S03]  /*3d20*/  @P2 IMAD.MOV R11, RZ, RZ, R9 ;  /* 0x000000ffff0b2224 */ /* 0x000fc600078e0209 */
[----:B------:R-:W-:Y:S01]  /*3d30*/  IMAD R13, R13, UR6, R18 ;  /* 0x000000060d0d7c24 */ /* 0x000fe2000f8e0212 */
[----:B------:R-:W-:Y:S02]  /*3d40*/  UIMAD.WIDE.U32 UR6, UR5, UR8, URZ ;  /* 0x00000008050672a5 */ /* 0x000fe4000f8e003f */
[----:B------:R-:W-:Y:S02]  /*3d50*/  UIADD3 UR8, UR16, 0x1c000, URZ ;  /* 0x0001c00010087890 */ /* 0x000fe4000fffe03f */
[----:B------:R-:W-:Y:S01]  /*3d60*/  @UP0 USHF.R.U32.HI UR21, URZ, UR9, UR7 ;  /* 0x000000093f150299 */ /* 0x000fe20008011607 */
[----:B------:R-:W-:Y:S01]  /*3d70*/  R2UR UR19, R13 ;  /* 0x000000000d1372ca */ /* 0x000fe200000e0000 */
[----:B------:R-:W-:Y:S01]  /*3d80*/  VIADD R13, R8, 0x1 ;  /* 0x00000001080d7836 */ /* 0x000fe20000000000 */
[----:B------:R-:W-:Y:S01]  /*3d90*/  R2UR UR7, R10 ;  /* 0x000000000a0772ca */ /* 0x000fe200000e0000 */
[----:B------:R-:W-:Y:S01]  /*3da0*/  UIADD3 UR6, -UR21, URZ, URZ ;  /* 0x0000003f15067290 */ /* 0x000fe2000fffe13f */
[C---:B0-----:R-:W-:Y:S01]  /*3db0*/  ISETP.NE.AND P3, PT, R11.reuse, R14, PT ;  /* 0x0000000e0b00720c */ /* 0x041fe20003f65270 */
[----:B------:R-:W-:Y:S01]  /*3dc0*/  UMOV UR9, UR17 ;  /* 0x0000001100097c82 */ /* 0x000fe20008000000 */
[----:B------:R-:W-:Y:S01]  /*3dd0*/  SEL R10, RZ, 0x1, P4 ;  /* 0x00000001ff0a7807 */ /* 0x000fe20002000000 */
[----:B------:R-:W-:Y:S01]  /*3de0*/  UIMAD UR20, UR20, UR6, UR5 ;  /* 0x00000006141472a4 */ /* 0x000fe2000f8e0205 */
[----:B------:R-:W-:Y:S01]  /*3df0*/  SEL R9, R11, RZ, P3 ;  /* 0x000000ff0b097207 */ /* 0x000fe20001800000 */
[----:B------:R-:W-:Y:S01]  /*3e00*/  UIADD3.X UR5, URZ, UR25, URZ, UP1, !UPT ;  /* 0x000000193f057290 */ /* 0x000fe20008ffe43f */
[----:B------:R-:W-:Y:S01]  /*3e10*/  LOP3.LUT R7, R7, R10, RZ, 0x3c, !PT ;  /* 0x0000000a07077212 */ /* 0x000fe200078e3cff */
[----:B------:R-:W-:Y:S01]  /*3e20*/  UIMAD UR20, UR20, UR15, UR23 ;  /* 0x0000000f141472a4 */ /* 0x000fe2000f8e0217 */
[----:B------:R-:W-:Y:S01]  /*3e30*/  SEL R10, R12, RZ, P2 ;  /* 0x000000ff0c0a7207 */ /* 0x000fe20001000000 */
[----:B------:R-:W-:-:S02]  /*3e40*/  UIMAD UR19, UR19, UR14, UR22 ;  /* 0x0000000e131372a4 */ /* 0x000fc4000f8e0216 */
[----:B------:R-:W-:Y:S02]  /*3e50*/  UPRMT UR6, UR7, 0x5410, URZ ;  /* 0x0000541007067896 */ /* 0x000fe4000800003f */
[----:B------:R-:W-:Y:S01]  /*3e60*/  UIADD3.X UR25, URZ, UR25, URZ, UP2, !UPT ;  /* 0x000000193f197290 */ /* 0x000fe200097fe43f */
[----:B------:R-:W-:-:S04]  /*3e70*/  @P3 IMAD.MOV R13, RZ, RZ, R8 ;  /* 0x000000ffff0d3224 */ /* 0x000fc800078e0208 */
[----:B------:R-:W-:Y:S02]  /*3e80*/  IMAD.MOV.U32 R8, RZ, RZ, R13 ;  /* 0x000000ffff087224 */ /* 0x000fe400078e000d */
[----:B------:R0:W-:Y:S02]  /*3e90*/  UTMALDG.4D.IM2COL [UR16], [UR4], UR6 ;  /* 0x00000010040073b4 */ /* 0x0001e40008058006 */
[----:B------:R0:W-:Y:S02]  /*3ea0*/  UTMALDG.4D [UR8], [UR24], desc[UR26] ;  /* 0x00001a08180075b4 */ /* 0x0001e40008019000 */
[----:B0-----:R-:W-:Y:S05]  /*3eb0*/  @P5 BRA `(.L_x_88) ;  /* 0xfffffff800a85947 */ /* 0x001fea000383ffff */
.L_x_84:
[----:B------:R-:W-:Y:S05]  /*3ec0*/  BSYNC B0 ;  /* 0x0000000000007941 */ /* 0x000fea0003800000 */
.L_x_83:
[----:B------:R-:W-:Y:S01]  /*3ed0*/  ISETP.GE.U32.AND P0, PT, R4, 0xe, PT ;  /* 0x0000000e0400780c */ /* 0x000fe20003f06070 */
[----:B------:R-:W-:-:S12]  /*3ee0*/  IMAD.MOV.U32 R5, RZ, RZ, 0x1 ;  /* 0x00000001ff057424 */ /* 0x000fd800078e00ff */
[----:B------:R-:W-:Y:S05]  /*3ef0*/  @!P0 BRA `(.L_x_89) ;  /* 0x00000000001c8947 */ /* 0x000fea0003800000 */
[----:B------:R-:W-:-:S05]  /*3f00*/  SHF.R.U32.HI R6, RZ, 0x1, R4 ;  /* 0x00000001ff067819 */ /* 0x000fca0000011604 */
[----:B------:R-:W-:-:S05]  /*3f10*/  IMAD.WIDE.U32 R6, R6, -0x6db6db6d, RZ ;  /* 0x9249249306067825 */ /* 0x000fca00078e00ff */
[----:B-1---5:R-:W-:-:S04]  /*3f20*/  SHF.R.U32.HI R0, RZ, 0x2, R7 ;  /* 0x00000002ff007819 */ /* 0x022fc80000011607 */
[----:B------:R-:W-:-:S04]  /*3f30*/  LOP3.LUT R0, R0, 0x1, RZ, 0xc0, !PT ;  /* 0x0000000100007812 */ /* 0x000fc800078ec0ff */
[----:B------:R-:W-:-:S04]  /*3f40*/  ISETP.NE.U32.AND P0, PT, R0, 0x1, PT ;  /* 0x000000010000780c */ /* 0x000fc80003f05070 */
[----:B------:R-:W-:-:S04]  /*3f50*/  ISETP.NE.U32.AND.EX P0, PT, RZ, RZ, PT, P0 ;  /* 0x000000ffff00720c */ /* 0x000fc80003f05100 */
[----:B------:R-:W-:-:S09]  /*3f60*/  SEL R5, RZ, 0x1, !P0 ;  /* 0x00000001ff057807 */ /* 0x000fd20004000000 */
.L_x_89:
[----:B------:R-:W-:Y:S05]  /*3f70*/  WARPSYNC.ALL ;  /* 0x0000000000007948 */ /* 0x000fea0003800000 */
[----:B------:R-:W-:-:S13]  /*3f80*/  ELECT P0, URZ, PT ;  /* 0x00000000003f782f */ /* 0x000fda0003800000 */
[----:B------:R-:W-:Y:S05]  /*3f90*/  @!P0 EXIT ;  /* 0x000000000000894d */ /* 0x000fea0003800000 */
[----:B------:R-:W-:-:S04]  /*3fa0*/  LOP3.LUT R3, R3, 0x2, RZ, 0xfc, !PT ;  /* 0x0000000203037812 */ /* 0x000fc800078efcff */
[----:B------:R-:W-:-:S13]  /*3fb0*/  ISETP.NE.AND P0, PT, R3, 0x3, PT ;  /* 0x000000030300780c */ /* 0x000fda0003f05270 */
[----:B------:R-:W-:Y:S05]  /*3fc0*/  @!P0 BRA `(.L_x_90) ;  /* 0x0000000000048947 */ /* 0x000fea0003800000 */
[----:B------:R-:W-:Y:S01]  /*3fd0*/  BPT.TRAP 0x1 ;  /* 0x000000040000795c */ /* 0x000fe20000300000 */
.L_x_90:
[----:B------:R-:W0:Y:S01]  /*3fe0*/  S2R R7, SR_CgaCtaId ;  /* 0x0000000000077919 */ /* 0x000e220000008800 */
[----:B---3-5:R-:W-:Y:S02]  /*3ff0*/  SHF.R.U32.HI R2, RZ, 0x1, R4 ;  /* 0x00000001ff027819 */ /* 0x028fe40000011604 */
[----:B-1----:R-:W-:-:S03]  /*4000*/  MOV R0, 0x400 ;  /* 0x0000040000007802 */ /* 0x002fc60000000f00 */
[----:B------:R-:W-:-:S05]  /*4010*/  IMAD.WIDE.U32 R2, R2, -0x6db6db6d, RZ ;  /* 0x9249249302027825 */ /* 0x000fca00078e00ff */
[----:B------:R-:W-:-:S05]  /*4020*/  SHF.R.U32.HI R3, RZ, 0x2, R3 ;  /* 0x00000002ff037819 */ /* 0x000fca0000011603 */
[----:B------:R-:W-:Y:S01]  /*4030*/  IMAD R3, R3, -0xe, R4 ;  /* 0xfffffff203037824 */ /* 0x000fe200078e0204 */
[----:B0-----:R-:W-:Y:S02]  /*4040*/  LEA R0, R7, R0, 0x18 ;  /* 0x0000000007007211 */ /* 0x001fe400078ec0ff */
[----:B------:R-:W-:-:S03]  /*4050*/  SHF.L.U32 R7, R5, 0x1f, RZ ;  /* 0x0000001f05077819 */ /* 0x000fc600000006ff */
[----:B------:R-:W-:-:S04]  /*4060*/  VIADD R0, R0, 0x38070 ;  /* 0x0003807000007836 */ /* 0x000fc80000000000 */
[----:B------:R-:W-:-:S07]  /*4070*/  IMAD R2, R3, 0x8, R0 ;  /* 0x0000000803027824 */ /* 0x000fce00078e0200 */
.L_x_91:
[----:B0-----:R0:W1:Y:S02]  /*4080*/  SYNCS.PHASECHK.TRANS64.TRYWAIT P0, [R2+URZ], R7 ;  /* 0x00000007020075a7 */ /* 0x001064000800017f */
[----:B-1----:R-:W-:Y:S05]  /*4090*/  @!P0 NANOSLEEP.SYNCS 0x989680 ;  /* 0x009896800000895d */ /* 0x002fea0003900000 */
[----:B------:R-:W1:Y:S02]  /*40a0*/  @!P0 SYNCS.PHASECHK.TRANS64 P0, [R2+URZ], R7 ;  /* 0x00000007020085a7 */ /* 0x000e64000800007f */
[----:B-1----:R-:W-:Y:S05]  /*40b0*/  @!P0 BRA `(.L_x_91) ;  /* 0xfffffffc00f08947 */ /* 0x002fea000383ffff */
[----:B------:R-:W-:-:S05]  /*40c0*/  VIADD R3, R3, 0x1 ;  /* 0x0000000103037836 */ /* 0x000fca0000000000 */
[----:B------:R-:W-:-:S04]  /*40d0*/  ISETP.NE.AND P0, PT, R3, 0xe, PT ;  /* 0x0000000e0300780c */ /* 0x000fc80003f05270 */
[----:B0-----:R-:W-:Y:S02]  /*40e0*/  SEL R2, RZ, 0x1, P0 ;  /* 0x00000001ff027807 */ /* 0x001fe40000000000 */
[----:B------:R-:W-:Y:S02]  /*40f0*/  SEL R3, R3, RZ, P0 ;  /* 0x000000ff03037207 */ /* 0x000fe40000000000 */
[----:B------:R-:W-:-:S03]  /*4100*/  LOP3.LUT R7, R5, R2, RZ, 0x3c, !PT ;  /* 0x0000000205077212 */ /* 0x000fc600078e3cff */
[----:B------:R-:W-:Y:S01]  /*4110*/  IMAD R2, R3, 0x8, R0 ;  /* 0x0000000803027824 */ /* 0x000fe200078e0200 */
[----:B------:R-:W-:-:S07]  /*4120*/  SHF.L.U32 R5, R7, 0x1f, RZ ;  /* 0x0000001f07057819 */ /* 0x000fce00000006ff */
.L_x_92:
        /* <DEDUP_REMOVED lines=11> */
.L_x_93:
        /* <DEDUP_REMOVED lines=11> */
.L_x_94:
        /* <DEDUP_REMOVED lines=11> */
.L_x_95:
        /* <DEDUP_REMOVED lines=11> */
.L_x_96:
        /* <DEDUP_REMOVED lines=11> */
.L_x_97:
        /* <DEDUP_REMOVED lines=11> */
.L_x_98:
        /* <DEDUP_REMOVED lines=11> */
.L_x_99:
        /* <DEDUP_REMOVED lines=11> */
.L_x_100:
        /* <DEDUP_REMOVED lines=11> */
.L_x_101:
        /* <DEDUP_REMOVED lines=11> */
.L_x_102:
        /* <DEDUP_REMOVED lines=11> */
.L_x_103:
        /* <DEDUP_REMOVED lines=11> */
.L_x_104:
[----:B0-----:R0:W1:Y:S02]  /*4970*/  SYNCS.PHASECHK.TRANS64.TRYWAIT P0, [R3+URZ], R0 ;  /* 0x00000000030075a7 */ /* 0x001064000800017f */
[----:B-1----:R-:W-:Y:S05]  /*4980*/  @!P0 NANOSLEEP.SYNCS 0x989680 ;  /* 0x009896800000895d */ /* 0x002fea0003900000 */
[----:B------:R-:W1:Y:S02]  /*4990*/  @!P0 SYNCS.PHASECHK.TRANS64 P0, [R3+URZ], R0 ;  /* 0x00000000030085a7 */ /* 0x000e64000800007f */
[----:B-1----:R-:W-:Y:S05]  /*49a0*/  @P0 EXIT ;  /* 0x000000000000094d */ /* 0x002fea0003800000 */
[----:B------:R-:W-:Y:S05]  /*49b0*/  BRA `(.L_x_104) ;  /* 0xfffffffc00ec7947 */ /* 0x000fea000383ffff */
.L_x_105:
[----:B------:R-:W-:-:S00]  /*49c0*/  BRA `(.L_x_105) ;  /* 0xfffffffc00fc7947 */ /* 0x000fc0000383ffff */
[----:B------:R-:W-:-:S00]  /*49d0*/  NOP ;  /* 0x0000000000007918 */ /* 0x000fc00000000000 */
        /* <DEDUP_REMOVED lines=10> */
.L_x_106:


//--------------------- .nv.shared._ZN7cutlass13device_kernelINS_4conv6kernel13ConvUniversalINS1_16ConvProblemShapeILNS1_8OperatorE0ELi2EEENS1_10collective14CollectiveConvINS1_46MainloopSm90TmaGmmaWarpSpecializedImplicitGemmILS5_0ELi14ELi2EN4cute5tupleIJNSA_1CILi1EEESD_SD_EEENS1_36KernelImplicitTmaWarpSpecializedSm90ELi1EEENSB_IJNSC_ILi64EEESH_NSB_IJSH_EEEEEENS_10bfloat16_tESK_NSA_8TiledMMAINSA_8MMA_AtomIJNSA_4SM904GMMA27MMA_64x64x16_F32BF16BF16_SSILNSO_5MajorE0ELSQ_0ELNSO_7ScaleInE1ELSR_1EEEEEENSA_6LayoutISE_NSB_IJNSC_ILi0EEESV_SV_EEEEENSB_IJNSA_10UnderscoreESY_SY_EEEEENS7_6detail26Sm90ImplicitGemmTileTraitsINSA_20SM90_TMA_LOAD_IM2COLENSA_14ComposedLayoutINSA_7SwizzleILi3ELi4ELi3EEENSA_18smem_ptr_flag_bitsILi16EEENSU_INSB_IJNSB_IJNSC_ILi8EEES19_EEENSB_IJSH_SD_EEENSB_IJSD_NSC_ILi14EEEEEEEEENSB_IJNSB_IJSH_NSC_ILi512EEEEEENSB_IJSD_SV_EEENSB_IJSV_NSC_ILi4096EEEEEEEEEEEEEvEENS12_INSA_13SM90_TMA_LOADES1M_vEEEENS_8epilogue10collective6detail29Sm90TmaWarpSpecializedAdapterINS1S_15DefaultEpilogueISK_NSB_IJNSB_IJlllEEESD_SV_EEES1X_NS1R_6thread17LinearCombinationISK_Li1EffLNS1Y_9ScaleType4KindE0ELNS_15FloatRoundStyleE2ESK_EENS_4gemm15EpilogueDefaultEEEEEvvEEEEvNT_6ParamsE --------------------------
	.section	.nv.shared._ZN7cutlass13device_kernelINS_4conv6kernel13ConvUniversalINS1_16ConvProblemShapeILNS1_8OperatorE0ELi2EEENS1_10collective14CollectiveConvINS1_46MainloopSm90TmaGmmaWarpSpecializedImplicitGemmILS5_0ELi14ELi2EN4cute5tupleIJNSA_1CILi1EEESD_SD_EEENS1_36KernelImplicitTmaWarpSpecializedSm90ELi1EEENSB_IJNSC_ILi64EEESH_NSB_IJSH_EEEEEENS_10bfloat16_tESK_NSA_8TiledMMAINSA_8MMA_AtomIJNSA_4SM904GMMA27MMA_64x64x16_F32BF16BF16_SSILNSO_5MajorE0ELSQ_0ELNSO_7ScaleInE1ELSR_1EEEEEENSA_6LayoutISE_NSB_IJNSC_ILi0EEESV_SV_EEEEENSB_IJNSA_10UnderscoreESY_SY_EEEEENS7_6detail26Sm90ImplicitGemmTileTraitsINSA_20SM90_TMA_LOAD_IM2COLENSA_14ComposedLayoutINSA_7SwizzleILi3ELi4ELi3EEENSA_18smem_ptr_flag_bitsILi16EEENSU_INSB_IJNSB_IJNSC_ILi8EEES19_EEENSB_IJSH_SD_EEENSB_IJSD_NSC_ILi14EEEEEEEEENSB_IJNSB_IJSH_NSC_ILi512EEEEEENSB_IJSD_SV_EEENSB_IJSV_NSC_ILi4096EEEEEEEEEEEEEvEENS12_INSA_13SM90_TMA_LOADES1M_vEEEENS_8epilogue10collective6detail29Sm90TmaWarpSpecializedAdapterINS1S_15DefaultEpilogueISK_NSB_IJNSB_IJlllEEESD_SV_EEES1X_NS1R_6thread17LinearCombinationISK_Li1EffLNS1Y_9ScaleType4KindE0ELNS_15FloatRoundStyleE2ESK_EENS_4gemm15EpilogueDefaultEEEEEvvEEEEvNT_6ParamsE,"aw",@nobits
	.sectionflags	@""
	.align	16
	.zero		1024


//--------------------- .nv.shared.reserved.0     --------------------------
	.section	.nv.shared.reserved.0,"aw",@nobits
	.weak		__nv_reservedSMEM_offset_0_alias
	.size		__nv_reservedSMEM_offset_0_alias, 0, 0
	.other		__nv_reservedSMEM_offset_0_alias,@"STO_CUDA_RESERVED_SHARED STV_DEFAULT"
__nv_reservedSMEM_offset_0_alias:
	.zero		0


//--------------------- .nv.global                --------------------------
	.section	.nv.global,"aw",@nobits
.nv.global:
	.type		_ZN39_INTERNAL_1b24556f_4_k_cu_bb23afb4_28484cute1_E,@object
	.size		_ZN39_INTERNAL_1b24556f_4_k_cu_bb23afb4_28484cute1_E,(_ZN39_INTERNAL_1b24556f_4_k_cu_bb23afb4_28484cuda3std3__45__cpo6cbeginE - _ZN39_INTERNAL_1b24556f_4_k_cu_bb23afb4_28484cute1_E)
_ZN39_INTERNAL_1b24556f_4_k_cu_bb23afb4_28484cute1_E:
	.zero		1
	.type		_ZN39_INTERNAL_1b24556f_4_k_cu_bb23afb4_28484cuda3std3__45__cpo6cbeginE,@object
	.size		_ZN39_INTERNAL_1b24556f_4_k_cu_bb23afb4_28484cuda3std3__45__cpo6cbeginE,(_ZN39_INTERNAL_1b24556f_4_k_cu_bb23afb4_28484cuda3std3__48in_placeE - _ZN39_INTERNAL_1b24556f_4_k_cu_bb23afb4_28484cuda3std3__45__cpo6cbeginE)
_ZN39_INTERNAL_1b24556f_4_k_cu_bb23afb4_28484cuda3std3__45__cpo6cbeginE:
	.zero		1
	.type		_ZN39_INTERNAL_1b24556f_4_k_cu_bb23afb4_28484cuda3std3__48in_placeE,@object
	.size		_ZN39_INTERNAL_1b24556f_4_k_cu_bb23afb4_28484cuda3std3__48in_placeE,(_ZN39_INTERNAL_1b24556f_4_k_cu_bb23afb4_28484cuda3std6ranges3__45__cpo9iter_moveE - _ZN39_INTERNAL_1b24556f_4_k_cu_bb23afb4_28484cuda3std3__48in_placeE)
_ZN39_INTERNAL_1b24556f_4_k_cu_bb23afb4_28484cuda3std3__48in_placeE:
	.zero		1
	.type		_ZN39_INTERNAL_1b24556f_4_k_cu_bb23afb4_28484cuda3std6ranges3__45__cpo9iter_moveE,@object
	.size		_ZN39_INTERNAL_1b24556f_4_k_cu_bb23afb4_28484cuda3std6ranges3__45__cpo9iter_moveE,(_ZN39_INTERNAL_1b24556f_4_k_cu_bb23afb4_28484cuda3std3__45__cpo5beginE - _ZN39_INTERNAL_1b24556f_4_k_cu_bb23afb4_28484cuda3std6ranges3__45__cpo9iter_moveE)
_ZN39_INTERNAL_1b24556f_4_k_cu_bb23afb4_28484cuda3std6ranges3__45__cpo9iter_moveE:
	.zero		1
	.type		_ZN39_INTERNAL_1b24556f_4_k_cu_bb23afb4_28484cuda3std3__45__cpo5beginE,@object
	.size		_ZN39_INTERNAL_1b24556f_4_k_cu_bb23afb4_28484cuda3std3__45__cpo5beginE,(_ZN39_INTERNAL_1b24556f_4_k_cu_bb23afb4_28484cuda3std3__441_GLOBAL__N__1b24556f_4_k_cu_bb23afb4_28486ignoreE - _ZN39_INTERNAL_1b24556f_4_k_cu_bb23afb4_28484cuda3std3__45__cpo5beginE)
_ZN39_INTERNAL_1b24556f_4_k_cu_bb23afb4_28484cuda3std3__45__cpo5beginE:
	.zero		1
	.type		_ZN39_INTERNAL_1b24556f_4_k_cu_bb23afb4_28484cuda3std3__441_GLOBAL__N__1b24556f_4_k_cu_bb23afb4_28486ignoreE,@object
	.size		_ZN39_INTERNAL_1b24556f_4_k_cu_bb23afb4_28484cuda3std3__441_GLOBAL__N__1b24556f_4_k_cu_bb23afb4_28486ignoreE,(_ZN39_INTERNAL_1b24556f_4_k_cu_bb23afb4_28484cute7productE - _ZN39_INTERNAL_1b24556f_4_k_cu_bb23afb4_28484cuda3std3__441_GLOBAL__N__1b24556f_4_k_cu_bb23afb4_28486ignoreE)
_ZN39_INTERNAL_1b24556f_4_k_cu_bb23afb4_28484cuda3std3__441_GLOBAL__N__1b24556f_4_k_cu_bb23afb4_28486ignoreE:
	.zero		1
	.type		_ZN39_INTERNAL_1b24556f_4_k_cu_bb23afb4_28484cute7productE,@object
	.size		_ZN39_INTERNAL_1b24556f_4_k_cu_bb23afb4_28484cute7productE,(_ZN39_INTERNAL_1b24556f_4_k_cu_bb23afb4_28484cuda3std3__45__cpo3endE - _ZN39_INTERNAL_1b24556f_4_k_cu_bb23afb4_28484cute7productE)
_ZN39_INTERNAL_1b24556f_4_k_cu_bb23afb4_28484cute7productE:
	.zero		1
	.type		_ZN39_INTERNAL_1b24556f_4_k_cu_bb23afb4_28484cuda3std3__45__cpo3endE,@object
	.size		_ZN39_INTERNAL_1b24556f_4_k_cu_bb23afb4_28484cuda3std3__45__cpo3endE,(_ZN39_INTERNAL_1b24556f_4_k_cu_bb23afb4_28484cuda3std3__419piecewise_constructE - _ZN39_INTERNAL_1b24556f_4_k_cu_bb23afb4_28484cuda3std3__45__cpo3endE)
_ZN39_INTERNAL_1b24556f_4_k_cu_bb23afb4_28484cuda3std3__45__cpo3endE:
	.zero		1
	.type		_ZN39_INTERNAL_1b24556f_4_k_cu_bb23afb4_28484cuda3std3__419piecewise_constructE,@object
	.size		_ZN39_INTERNAL_1b24556f_4_k_cu_bb23afb4_28484cuda3std3__419piecewise_constructE,(_ZN39_INTERNAL_1b24556f_4_k_cu_bb23afb4_28484cuda3std3__45__cpo4cendE - _ZN39_INTERNAL_1b24556f_4_k_cu_bb23afb4_28484cuda3std3__419piecewise_constructE)
_ZN39_INTERNAL_1b24556f_4_k_cu_bb23afb4_28484cuda3std3__419piecewise_constructE:
	.zero		1
	.type		_ZN39_INTERNAL_1b24556f_4_k_cu_bb23afb4_28484cuda3std3__45__cpo4cendE,@object
	.size		_ZN39_INTERNAL_1b24556f_4_k_cu_bb23afb4_28484cuda3std3__45__cpo4cendE,(_ZN39_INTERNAL_1b24556f_4_k_cu_bb23afb4_28484cuda3std6ranges3__45__cpo4swapE - _ZN39_INTERNAL_1b24556f_4_k_cu_bb23afb4_28484cuda3std3__45__cpo4cendE)
_ZN39_INTERNAL_1b24556f_4_k_cu_bb23afb4_28484cuda3std3__45__cpo4cendE:
	.zero		1
	.type		_ZN39_INTERNAL_1b24556f_4_k_cu_bb23afb4_28484cuda3std6ranges3__45__cpo4swapE,@object
	.size		_ZN39_INTERNAL_1b24556f_4_k_cu_bb23afb4_28484cuda3std6ranges3__45__cpo4swapE,(.L_7 - _ZN39_INTERNAL_1b24556f_4_k_cu_bb23afb4_28484cuda3std6ranges3__45__cpo4swapE)
_ZN39_INTERNAL_1b24556f_4_k_cu_bb23afb4_28484cuda3std6ranges3__45__cpo4swapE:
	.zero		1
.L_7:


//--------------------- .nv.constant0._ZN7cutlass13device_kernelINS_4conv6kernel13ConvUniversalINS1_16ConvProblemShapeILNS1_8OperatorE0ELi2EEENS1_10collective14CollectiveConvINS1_46MainloopSm90TmaGmmaWarpSpecializedImplicitGemmILS5_0ELi14ELi2EN4cute5tupleIJNSA_1CILi1EEESD_SD_EEENS1_36KernelImplicitTmaWarpSpecializedSm90ELi1EEENSB_IJNSC_ILi64EEESH_NSB_IJSH_EEEEEENS_10bfloat16_tESK_NSA_8TiledMMAINSA_8MMA_AtomIJNSA_4SM904GMMA27MMA_64x64x16_F32BF16BF16_SSILNSO_5MajorE0ELSQ_0ELNSO_7ScaleInE1ELSR_1EEEEEENSA_6LayoutISE_NSB_IJNSC_ILi0EEESV_SV_EEEEENSB_IJNSA_10UnderscoreESY_SY_EEEEENS7_6detail26Sm90ImplicitGemmTileTraitsINSA_20SM90_TMA_LOAD_IM2COLENSA_14ComposedLayoutINSA_7SwizzleILi3ELi4ELi3EEENSA_18smem_ptr_flag_bitsILi16EEENSU_INSB_IJNSB_IJNSC_ILi8EEES19_EEENSB_IJSH_SD_EEENSB_IJSD_NSC_ILi14EEEEEEEEENSB_IJNSB_IJSH_NSC_ILi512EEEEEENSB_IJSD_SV_EEENSB_IJSV_NSC_ILi4096EEEEEEEEEEEEEvEENS12_INSA_13SM90_TMA_LOADES1M_vEEEENS_8epilogue10collective6detail29Sm90TmaWarpSpecializedAdapterINS1S_15DefaultEpilogueISK_NSB_IJNSB_IJlllEEESD_SV_EEES1X_NS1R_6thread17LinearCombinationISK_Li1EffLNS1Y_9ScaleType4KindE0ELNS_15FloatRoundStyleE2ESK_EENS_4gemm15EpilogueDefaultEEEEEvvEEEEvNT_6ParamsE --------------------------
	.section	.nv.constant0._ZN7cutlass13device_kernelINS_4conv6kernel13ConvUniversalINS1_16ConvProblemShapeILNS1_8OperatorE0ELi2EEENS1_10collective14CollectiveConvINS1_46MainloopSm90TmaGmmaWarpSpecializedImplicitGemmILS5_0ELi14ELi2EN4cute5tupleIJNSA_1CILi1EEESD_SD_EEENS1_36KernelImplicitTmaWarpSpecializedSm90ELi1EEENSB_IJNSC_ILi64EEESH_NSB_IJSH_EEEEEENS_10bfloat16_tESK_NSA_8TiledMMAINSA_8MMA_AtomIJNSA_4SM904GMMA27MMA_64x64x16_F32BF16BF16_SSILNSO_5MajorE0ELSQ_0ELNSO_7ScaleInE1ELSR_1EEEEEENSA_6LayoutISE_NSB_IJNSC_ILi0EEESV_SV_EEEEENSB_IJNSA_10UnderscoreESY_SY_EEEEENS7_6detail26Sm90ImplicitGemmTileTraitsINSA_20SM90_TMA_LOAD_IM2COLENSA_14ComposedLayoutINSA_7SwizzleILi3ELi4ELi3EEENSA_18smem_ptr_flag_bitsILi16EEENSU_INSB_IJNSB_IJNSC_ILi8EEES19_EEENSB_IJSH_SD_EEENSB_IJSD_NSC_ILi14EEEEEEEEENSB_IJNSB_IJSH_NSC_ILi512EEEEEENSB_IJSD_SV_EEENSB_IJSV_NSC_ILi4096EEEEEEEEEEEEEvEENS12_INSA_13SM90_TMA_LOADES1M_vEEEENS_8epilogue10collective6detail29Sm90TmaWarpSpecializedAdapterINS1S_15DefaultEpilogueISK_NSB_IJNSB_IJlllEEESD_SV_EEES1X_NS1R_6thread17LinearCombinationISK_Li1EffLNS1Y_9ScaleType4KindE0ELNS_15FloatRoundStyleE2ESK_EENS_4gemm15EpilogueDefaultEEEEEvvEEEEvNT_6ParamsE,"a",@progbits
	.sectionflags	@""
	.align	4
.nv.constant0._ZN7cutlass13device_kernelINS_4conv6kernel13ConvUniversalINS1_16ConvProblemShapeILNS1_8OperatorE0ELi2EEENS1_10collective14CollectiveConvINS1_46MainloopSm90TmaGmmaWarpSpecializedImplicitGemmILS5_0ELi14ELi2EN4cute5tupleIJNSA_1CILi1EEESD_SD_EEENS1_36KernelImplicitTmaWarpSpecializedSm90ELi1EEENSB_IJNSC_ILi64EEESH_NSB_IJSH_EEEEEENS_10bfloat16_tESK_NSA_8TiledMMAINSA_8MMA_AtomIJNSA_4SM904GMMA27MMA_64x64x16_F32BF16BF16_SSILNSO_5MajorE0ELSQ_0ELNSO_7ScaleInE1ELSR_1EEEEEENSA_6LayoutISE_NSB_IJNSC_ILi0EEESV_SV_EEEEENSB_IJNSA_10UnderscoreESY_SY_EEEEENS7_6detail26Sm90ImplicitGemmTileTraitsINSA_20SM90_TMA_LOAD_IM2COLENSA_14ComposedLayoutINSA_7SwizzleILi3ELi4ELi3EEENSA_18smem_ptr_flag_bitsILi16EEENSU_INSB_IJNSB_IJNSC_ILi8EEES19_EEENSB_IJSH_SD_EEENSB_IJSD_NSC_ILi14EEEEEEEEENSB_IJNSB_IJSH_NSC_ILi512EEEEEENSB_IJSD_SV_EEENSB_IJSV_NSC_ILi4096EEEEEEEEEEEEEvEENS12_INSA_13SM90_TMA_LOADES1M_vEEEENS_8epilogue10collective6detail29Sm90TmaWarpSpecializedAdapterINS1S_15DefaultEpilogueISK_NSB_IJNSB_IJlllEEESD_SV_EEES1X_NS1R_6thread17LinearCombinationISK_Li1EffLNS1Y_9ScaleType4KindE0ELNS_15FloatRoundStyleE2ESK_EENS_4gemm15EpilogueDefaultEEEEEvvEEEEvNT_6ParamsE:
	.zero		1536


//--------------------- SYMBOLS --------------------------

	.type		.nv.reservedSmem.offset0,@object
	.size		.nv.reservedSmem.offset0,0x4
